//
// Generated by NVIDIA NVVM Compiler
//
// Compiler Build ID: CL-36424714
// Cuda compilation tools, release 13.0, V13.0.88
// Based on NVVM 20.0.0
//

.version 9.0
.target sm_100
.address_size 64

	// .globl	_Z22VideoGradeAdjustKerneliifffffffffPKfPf

.visible .entry _Z22VideoGradeAdjustKerneliifffffffffPKfPf(
	.param .u32 _Z22VideoGradeAdjustKerneliifffffffffPKfPf_param_0,
	.param .u32 _Z22VideoGradeAdjustKerneliifffffffffPKfPf_param_1,
	.param .f32 _Z22VideoGradeAdjustKerneliifffffffffPKfPf_param_2,
	.param .f32 _Z22VideoGradeAdjustKerneliifffffffffPKfPf_param_3,
	.param .f32 _Z22VideoGradeAdjustKerneliifffffffffPKfPf_param_4,
	.param .f32 _Z22VideoGradeAdjustKerneliifffffffffPKfPf_param_5,
	.param .f32 _Z22VideoGradeAdjustKerneliifffffffffPKfPf_param_6,
	.param .f32 _Z22VideoGradeAdjustKerneliifffffffffPKfPf_param_7,
	.param .f32 _Z22VideoGradeAdjustKerneliifffffffffPKfPf_param_8,
	.param .f32 _Z22VideoGradeAdjustKerneliifffffffffPKfPf_param_9,
	.param .f32 _Z22VideoGradeAdjustKerneliifffffffffPKfPf_param_10,
	.param .u64 .ptr .align 1 _Z22VideoGradeAdjustKerneliifffffffffPKfPf_param_11,
	.param .u64 .ptr .align 1 _Z22VideoGradeAdjustKerneliifffffffffPKfPf_param_12
)
{
	.reg .pred 	%p<148>;
	.reg .b32 	%r<99>;
	.reg .b32 	%f<524>;
	.reg .b64 	%rd<9>;
	.reg .b64 	%fd<19>;

	ld.param.u32 	%r4, [_Z22VideoGradeAdjustKerneliifffffffffPKfPf_param_0];
	ld.param.u32 	%r5, [_Z22VideoGradeAdjustKerneliifffffffffPKfPf_param_1];
	ld.param.f32 	%f87, [_Z22VideoGradeAdjustKerneliifffffffffPKfPf_param_2];
	ld.param.f32 	%f88, [_Z22VideoGradeAdjustKerneliifffffffffPKfPf_param_3];
	ld.param.f32 	%f89, [_Z22VideoGradeAdjustKerneliifffffffffPKfPf_param_4];
	ld.param.f32 	%f90, [_Z22VideoGradeAdjustKerneliifffffffffPKfPf_param_5];
	ld.param.f32 	%f91, [_Z22VideoGradeAdjustKerneliifffffffffPKfPf_param_6];
	ld.param.f32 	%f92, [_Z22VideoGradeAdjustKerneliifffffffffPKfPf_param_7];
	ld.param.f32 	%f93, [_Z22VideoGradeAdjustKerneliifffffffffPKfPf_param_8];
	ld.param.f32 	%f94, [_Z22VideoGradeAdjustKerneliifffffffffPKfPf_param_9];
	ld.param.f32 	%f95, [_Z22VideoGradeAdjustKerneliifffffffffPKfPf_param_10];
	ld.param.u64 	%rd2, [_Z22VideoGradeAdjustKerneliifffffffffPKfPf_param_11];
	ld.param.u64 	%rd3, [_Z22VideoGradeAdjustKerneliifffffffffPKfPf_param_12];
	mov.u32 	%r7, %ctaid.x;
	mov.u32 	%r8, %ntid.x;
	mov.u32 	%r9, %tid.x;
	mad.lo.s32 	%r1, %r7, %r8, %r9;
	mov.u32 	%r10, %ctaid.y;
	mov.u32 	%r11, %ntid.y;
	mov.u32 	%r12, %tid.y;
	mad.lo.s32 	%r13, %r10, %r11, %r12;
	setp.ge.s32 	%p1, %r1, %r4;
	setp.ge.s32 	%p2, %r13, %r5;
	or.pred  	%p3, %p1, %p2;
	@%p3 bra 	$L__BB0_62;
	cvta.to.global.u64 	%rd4, %rd2;
	mad.lo.s32 	%r14, %r13, %r4, %r1;
	shl.b32 	%r3, %r14, 2;
	mul.wide.s32 	%rd5, %r3, 4;
	add.s64 	%rd1, %rd4, %rd5;
	ld.global.f32 	%f96, [%rd1];
	setp.ltu.f32 	%p4, %f96, %f94;
	sub.f32 	%f97, %f96, %f94;
	fma.rn.f32 	%f98, %f93, %f97, %f94;
	selp.f32 	%f509, %f96, %f98, %p4;
	setp.gtu.f32 	%p5, %f509, %f89;
	@%p5 bra 	$L__BB0_3;
	div.rn.f32 	%f99, %f509, %f89;
	mov.f32 	%f100, 0f3F800000;
	sub.f32 	%f101, %f100, %f99;
	fma.rn.f32 	%f102, %f88, %f101, %f99;
	mul.f32 	%f509, %f89, %f102;
$L__BB0_3:
	add.f32 	%f512, %f95, %f509;
	setp.ltu.f32 	%p6, %f512, %f91;
	setp.gtu.f32 	%p7, %f512, %f92;
	or.pred  	%p8, %p6, %p7;
	mov.f32 	%f510, 0f3F800000;
	mov.f32 	%f513, %f512;
	@%p8 bra 	$L__BB0_21;
	sub.f32 	%f104, %f512, %f91;
	sub.f32 	%f5, %f92, %f91;
	div.rn.f32 	%f6, %f104, %f5;
	rcp.rn.f32 	%f7, %f90;
	mul.f32 	%f105, %f7, 0f3F000000;
	cvt.rzi.f32.f32 	%f106, %f105;
	add.f32 	%f107, %f106, %f106;
	sub.f32 	%f108, %f7, %f107;
	abs.f32 	%f8, %f108;
	abs.f32 	%f9, %f6;
	setp.lt.f32 	%p9, %f9, 0f00800000;
	mul.f32 	%f109, %f9, 0f4B800000;
	selp.f32 	%f110, %f109, %f9, %p9;
	selp.f32 	%f111, 0fC1C00000, 0f00000000, %p9;
	mov.b32 	%r15, %f110;
	add.s32 	%r16, %r15, -1060439283;
	and.b32  	%r17, %r16, -8388608;
	sub.s32 	%r18, %r15, %r17;
	mov.b32 	%f112, %r18;
	cvt.rn.f32.s32 	%f113, %r17;
	fma.rn.f32 	%f114, %f113, 0f34000000, %f111;
	add.f32 	%f115, %f112, 0fBF800000;
	add.f32 	%f116, %f112, 0f3F800000;
	rcp.approx.ftz.f32 	%f117, %f116;
	add.f32 	%f118, %f115, %f115;
	mul.f32 	%f119, %f118, %f117;
	mul.f32 	%f120, %f119, %f119;
	sub.f32 	%f121, %f115, %f119;
	add.f32 	%f122, %f121, %f121;
	neg.f32 	%f123, %f119;
	fma.rn.f32 	%f124, %f123, %f115, %f122;
	mul.rn.f32 	%f125, %f117, %f124;
	fma.rn.f32 	%f126, %f120, 0f3A2C32E4, 0f3B52E7DB;
	fma.rn.f32 	%f127, %f126, %f120, 0f3C93BB73;
	fma.rn.f32 	%f128, %f127, %f120, 0f3DF6384F;
	mul.rn.f32 	%f129, %f128, %f120;
	fma.rn.f32 	%f130, %f119, 0f3FB8AA3B, %f114;
	sub.f32 	%f131, %f114, %f130;
	fma.rn.f32 	%f132, %f119, 0f3FB8AA3B, %f131;
	fma.rn.f32 	%f133, %f125, 0f3FB8AA3B, %f132;
	fma.rn.f32 	%f134, %f119, 0f32A55E34, %f133;
	mul.f32 	%f135, %f129, 0f40400000;
	fma.rn.f32 	%f136, %f135, %f125, %f134;
	fma.rn.f32 	%f137, %f129, %f119, %f136;
	add.rn.f32 	%f138, %f130, %f137;
	neg.f32 	%f139, %f130;
	add.rn.f32 	%f140, %f138, %f139;
	neg.f32 	%f141, %f140;
	add.rn.f32 	%f142, %f137, %f141;
	mul.rn.f32 	%f143, %f138, %f7;
	neg.f32 	%f144, %f143;
	fma.rn.f32 	%f145, %f138, %f7, %f144;
	fma.rn.f32 	%f146, %f142, %f7, %f145;
	cvt.rni.f32.f32 	%f147, %f143;
	sub.f32 	%f148, %f143, %f147;
	add.f32 	%f149, %f148, %f146;
	fma.rn.f32 	%f150, %f149, 0f391FCB8E, 0f3AAF85ED;
	fma.rn.f32 	%f151, %f150, %f149, 0f3C1D9856;
	fma.rn.f32 	%f152, %f151, %f149, 0f3D6357BB;
	fma.rn.f32 	%f153, %f152, %f149, 0f3E75FDEC;
	fma.rn.f32 	%f154, %f153, %f149, 0f3F317218;
	fma.rn.f32 	%f155, %f154, %f149, 0f3F800000;
	cvt.rzi.s32.f32 	%r19, %f147;
	setp.gt.f32 	%p10, %f147, 0f00000000;
	selp.b32 	%r20, 0, -2097152000, %p10;
	add.s32 	%r21, %r20, 2130706432;
	mov.b32 	%f156, %r21;
	mul.f32 	%f157, %f155, %f156;
	shl.b32 	%r22, %r19, 23;
	sub.s32 	%r23, %r22, %r20;
	mov.b32 	%f158, %r23;
	mul.f32 	%f159, %f157, %f158;
	abs.f32 	%f160, %f143;
	setp.gt.f32 	%p11, %f160, 0f43180000;
	setp.lt.f32 	%p12, %f143, 0f00000000;
	selp.f32 	%f161, 0f00000000, 0f7F800000, %p12;
	selp.f32 	%f10, %f161, %f159, %p11;
	setp.eq.f32 	%p13, %f6, 0f3F800000;
	setp.eq.f32 	%p14, %f7, 0f00000000;
	or.pred  	%p15, %p14, %p13;
	@%p15 bra 	$L__BB0_12;
	setp.num.f32 	%p16, %f9, %f9;
	abs.f32 	%f162, %f7;
	setp.num.f32 	%p17, %f162, %f162;
	and.pred  	%p18, %p16, %p17;
	@%p18 bra 	$L__BB0_7;
	add.rn.f32 	%f510, %f6, %f7;
	bra.uni 	$L__BB0_12;
$L__BB0_7:
	setp.neu.f32 	%p19, %f6, 0f00000000;
	setp.neu.f32 	%p20, %f9, 0f7F800000;
	and.pred  	%p21, %p19, %p20;
	@%p21 bra 	$L__BB0_9;
	setp.neu.f32 	%p28, %f8, 0f3F800000;
	add.f32 	%f167, %f6, %f6;
	mov.b32 	%r24, %f167;
	setp.lt.f32 	%p29, %f7, 0f00000000;
	xor.b32  	%r25, %r24, 2139095040;
	selp.b32 	%r26, %r25, %r24, %p29;
	and.b32  	%r27, %r26, 2147483647;
	selp.b32 	%r28, %r27, %r26, %p28;
	mov.b32 	%f510, %r28;
	bra.uni 	$L__BB0_12;
$L__BB0_9:
	setp.eq.f32 	%p22, %f6, 0fBF800000;
	setp.eq.f32 	%p23, %f162, 0f7F800000;
	and.pred  	%p24, %p22, %p23;
	@%p24 bra 	$L__BB0_12;
	setp.geu.f32 	%p25, %f6, 0f00000000;
	mov.f32 	%f510, %f10;
	@%p25 bra 	$L__BB0_12;
	setp.neu.f32 	%p26, %f8, 0f3F800000;
	neg.f32 	%f164, %f10;
	selp.f32 	%f165, %f10, %f164, %p26;
	cvt.rmi.f32.f32 	%f166, %f7;
	setp.neu.f32 	%p27, %f7, %f166;
	selp.f32 	%f510, 0f7FFFFFFF, %f165, %p27;
$L__BB0_12:
	fma.rn.f32 	%f512, %f5, %f510, %f91;
	mov.f32 	%f511, 0f3F800000;
	sub.f32 	%f17, %f511, %f6;
	mul.f32 	%f169, %f90, 0f3F000000;
	cvt.rzi.f32.f32 	%f170, %f169;
	add.f32 	%f171, %f170, %f170;
	sub.f32 	%f172, %f90, %f171;
	abs.f32 	%f18, %f172;
	abs.f32 	%f19, %f17;
	setp.lt.f32 	%p30, %f19, 0f00800000;
	mul.f32 	%f173, %f19, 0f4B800000;
	selp.f32 	%f174, %f173, %f19, %p30;
	selp.f32 	%f175, 0fC1C00000, 0f00000000, %p30;
	mov.b32 	%r29, %f174;
	add.s32 	%r30, %r29, -1060439283;
	and.b32  	%r31, %r30, -8388608;
	sub.s32 	%r32, %r29, %r31;
	mov.b32 	%f176, %r32;
	cvt.rn.f32.s32 	%f177, %r31;
	fma.rn.f32 	%f178, %f177, 0f34000000, %f175;
	add.f32 	%f179, %f176, 0fBF800000;
	add.f32 	%f180, %f176, 0f3F800000;
	rcp.approx.ftz.f32 	%f181, %f180;
	add.f32 	%f182, %f179, %f179;
	mul.f32 	%f183, %f182, %f181;
	mul.f32 	%f184, %f183, %f183;
	sub.f32 	%f185, %f179, %f183;
	add.f32 	%f186, %f185, %f185;
	neg.f32 	%f187, %f183;
	fma.rn.f32 	%f188, %f187, %f179, %f186;
	mul.rn.f32 	%f189, %f181, %f188;
	fma.rn.f32 	%f190, %f184, 0f3A2C32E4, 0f3B52E7DB;
	fma.rn.f32 	%f191, %f190, %f184, 0f3C93BB73;
	fma.rn.f32 	%f192, %f191, %f184, 0f3DF6384F;
	mul.rn.f32 	%f193, %f192, %f184;
	fma.rn.f32 	%f194, %f183, 0f3FB8AA3B, %f178;
	sub.f32 	%f195, %f178, %f194;
	fma.rn.f32 	%f196, %f183, 0f3FB8AA3B, %f195;
	fma.rn.f32 	%f197, %f189, 0f3FB8AA3B, %f196;
	fma.rn.f32 	%f198, %f183, 0f32A55E34, %f197;
	mul.f32 	%f199, %f193, 0f40400000;
	fma.rn.f32 	%f200, %f199, %f189, %f198;
	fma.rn.f32 	%f201, %f193, %f183, %f200;
	add.rn.f32 	%f202, %f194, %f201;
	neg.f32 	%f203, %f194;
	add.rn.f32 	%f204, %f202, %f203;
	neg.f32 	%f205, %f204;
	add.rn.f32 	%f206, %f201, %f205;
	mul.rn.f32 	%f207, %f202, %f90;
	neg.f32 	%f208, %f207;
	fma.rn.f32 	%f209, %f202, %f90, %f208;
	fma.rn.f32 	%f210, %f206, %f90, %f209;
	cvt.rni.f32.f32 	%f211, %f207;
	sub.f32 	%f212, %f207, %f211;
	add.f32 	%f213, %f212, %f210;
	fma.rn.f32 	%f214, %f213, 0f391FCB8E, 0f3AAF85ED;
	fma.rn.f32 	%f215, %f214, %f213, 0f3C1D9856;
	fma.rn.f32 	%f216, %f215, %f213, 0f3D6357BB;
	fma.rn.f32 	%f217, %f216, %f213, 0f3E75FDEC;
	fma.rn.f32 	%f218, %f217, %f213, 0f3F317218;
	fma.rn.f32 	%f219, %f218, %f213, 0f3F800000;
	cvt.rzi.s32.f32 	%r33, %f211;
	setp.gt.f32 	%p31, %f211, 0f00000000;
	selp.b32 	%r34, 0, -2097152000, %p31;
	add.s32 	%r35, %r34, 2130706432;
	mov.b32 	%f220, %r35;
	mul.f32 	%f221, %f219, %f220;
	shl.b32 	%r36, %r33, 23;
	sub.s32 	%r37, %r36, %r34;
	mov.b32 	%f222, %r37;
	mul.f32 	%f223, %f221, %f222;
	abs.f32 	%f224, %f207;
	setp.gt.f32 	%p32, %f224, 0f43180000;
	setp.lt.f32 	%p33, %f207, 0f00000000;
	selp.f32 	%f225, 0f00000000, 0f7F800000, %p33;
	selp.f32 	%f20, %f225, %f223, %p32;
	setp.eq.f32 	%p34, %f17, 0f3F800000;
	setp.eq.f32 	%p35, %f90, 0f00000000;
	or.pred  	%p36, %p35, %p34;
	@%p36 bra 	$L__BB0_20;
	setp.num.f32 	%p37, %f19, %f19;
	abs.f32 	%f226, %f90;
	setp.num.f32 	%p38, %f226, %f226;
	and.pred  	%p39, %p37, %p38;
	@%p39 bra 	$L__BB0_15;
	add.rn.f32 	%f511, %f17, %f90;
	bra.uni 	$L__BB0_20;
$L__BB0_15:
	setp.neu.f32 	%p40, %f17, 0f00000000;
	setp.neu.f32 	%p41, %f19, 0f7F800000;
	and.pred  	%p42, %p40, %p41;
	@%p42 bra 	$L__BB0_17;
	setp.neu.f32 	%p49, %f18, 0f3F800000;
	add.f32 	%f231, %f17, %f17;
	mov.b32 	%r38, %f231;
	setp.lt.f32 	%p50, %f90, 0f00000000;
	xor.b32  	%r39, %r38, 2139095040;
	selp.b32 	%r40, %r39, %r38, %p50;
	and.b32  	%r41, %r40, 2147483647;
	selp.b32 	%r42, %r41, %r40, %p49;
	mov.b32 	%f511, %r42;
	bra.uni 	$L__BB0_20;
$L__BB0_17:
	setp.eq.f32 	%p43, %f17, 0fBF800000;
	setp.eq.f32 	%p44, %f226, 0f7F800000;
	and.pred  	%p45, %p43, %p44;
	@%p45 bra 	$L__BB0_20;
	setp.geu.f32 	%p46, %f17, 0f00000000;
	mov.f32 	%f511, %f20;
	@%p46 bra 	$L__BB0_20;
	setp.neu.f32 	%p47, %f18, 0f3F800000;
	neg.f32 	%f228, %f20;
	selp.f32 	%f229, %f20, %f228, %p47;
	cvt.rmi.f32.f32 	%f230, %f90;
	setp.neu.f32 	%p48, %f90, %f230;
	selp.f32 	%f511, 0f7FFFFFFF, %f229, %p48;
$L__BB0_20:
	cvt.f64.f32 	%fd1, %f511;
	mov.f64 	%fd2, 0d3FF0000000000000;
	sub.f64 	%fd3, %fd2, %fd1;
	cvt.f64.f32 	%fd4, %f5;
	cvt.f64.f32 	%fd5, %f91;
	fma.rn.f64 	%fd6, %fd3, %fd4, %fd5;
	cvt.rn.f32.f64 	%f513, %fd6;
$L__BB0_21:
	setp.eq.f32 	%p51, %f87, 0f3F800000;
	selp.f32 	%f29, %f513, %f512, %p51;
	ld.global.f32 	%f232, [%rd1+4];
	setp.ltu.f32 	%p52, %f232, %f94;
	sub.f32 	%f233, %f232, %f94;
	fma.rn.f32 	%f234, %f93, %f233, %f94;
	selp.f32 	%f514, %f232, %f234, %p52;
	setp.gtu.f32 	%p53, %f514, %f89;
	@%p53 bra 	$L__BB0_23;
	div.rn.f32 	%f235, %f514, %f89;
	mov.f32 	%f236, 0f3F800000;
	sub.f32 	%f237, %f236, %f235;
	fma.rn.f32 	%f238, %f88, %f237, %f235;
	mul.f32 	%f514, %f89, %f238;
$L__BB0_23:
	add.f32 	%f517, %f95, %f514;
	setp.ltu.f32 	%p54, %f517, %f91;
	setp.gtu.f32 	%p55, %f517, %f92;
	or.pred  	%p56, %p54, %p55;
	mov.f32 	%f515, 0f3F800000;
	mov.f32 	%f518, %f517;
	@%p56 bra 	$L__BB0_41;
	sub.f32 	%f240, %f517, %f91;
	sub.f32 	%f34, %f92, %f91;
	div.rn.f32 	%f35, %f240, %f34;
	rcp.rn.f32 	%f36, %f90;
	mul.f32 	%f241, %f36, 0f3F000000;
	cvt.rzi.f32.f32 	%f242, %f241;
	add.f32 	%f243, %f242, %f242;
	sub.f32 	%f244, %f36, %f243;
	abs.f32 	%f37, %f244;
	abs.f32 	%f38, %f35;
	setp.lt.f32 	%p57, %f38, 0f00800000;
	mul.f32 	%f245, %f38, 0f4B800000;
	selp.f32 	%f246, %f245, %f38, %p57;
	selp.f32 	%f247, 0fC1C00000, 0f00000000, %p57;
	mov.b32 	%r43, %f246;
	add.s32 	%r44, %r43, -1060439283;
	and.b32  	%r45, %r44, -8388608;
	sub.s32 	%r46, %r43, %r45;
	mov.b32 	%f248, %r46;
	cvt.rn.f32.s32 	%f249, %r45;
	fma.rn.f32 	%f250, %f249, 0f34000000, %f247;
	add.f32 	%f251, %f248, 0fBF800000;
	add.f32 	%f252, %f248, 0f3F800000;
	rcp.approx.ftz.f32 	%f253, %f252;
	add.f32 	%f254, %f251, %f251;
	mul.f32 	%f255, %f254, %f253;
	mul.f32 	%f256, %f255, %f255;
	sub.f32 	%f257, %f251, %f255;
	add.f32 	%f258, %f257, %f257;
	neg.f32 	%f259, %f255;
	fma.rn.f32 	%f260, %f259, %f251, %f258;
	mul.rn.f32 	%f261, %f253, %f260;
	fma.rn.f32 	%f262, %f256, 0f3A2C32E4, 0f3B52E7DB;
	fma.rn.f32 	%f263, %f262, %f256, 0f3C93BB73;
	fma.rn.f32 	%f264, %f263, %f256, 0f3DF6384F;
	mul.rn.f32 	%f265, %f264, %f256;
	fma.rn.f32 	%f266, %f255, 0f3FB8AA3B, %f250;
	sub.f32 	%f267, %f250, %f266;
	fma.rn.f32 	%f268, %f255, 0f3FB8AA3B, %f267;
	fma.rn.f32 	%f269, %f261, 0f3FB8AA3B, %f268;
	fma.rn.f32 	%f270, %f255, 0f32A55E34, %f269;
	mul.f32 	%f271, %f265, 0f40400000;
	fma.rn.f32 	%f272, %f271, %f261, %f270;
	fma.rn.f32 	%f273, %f265, %f255, %f272;
	add.rn.f32 	%f274, %f266, %f273;
	neg.f32 	%f275, %f266;
	add.rn.f32 	%f276, %f274, %f275;
	neg.f32 	%f277, %f276;
	add.rn.f32 	%f278, %f273, %f277;
	mul.rn.f32 	%f279, %f274, %f36;
	neg.f32 	%f280, %f279;
	fma.rn.f32 	%f281, %f274, %f36, %f280;
	fma.rn.f32 	%f282, %f278, %f36, %f281;
	cvt.rni.f32.f32 	%f283, %f279;
	sub.f32 	%f284, %f279, %f283;
	add.f32 	%f285, %f284, %f282;
	fma.rn.f32 	%f286, %f285, 0f391FCB8E, 0f3AAF85ED;
	fma.rn.f32 	%f287, %f286, %f285, 0f3C1D9856;
	fma.rn.f32 	%f288, %f287, %f285, 0f3D6357BB;
	fma.rn.f32 	%f289, %f288, %f285, 0f3E75FDEC;
	fma.rn.f32 	%f290, %f289, %f285, 0f3F317218;
	fma.rn.f32 	%f291, %f290, %f285, 0f3F800000;
	cvt.rzi.s32.f32 	%r47, %f283;
	setp.gt.f32 	%p58, %f283, 0f00000000;
	selp.b32 	%r48, 0, -2097152000, %p58;
	add.s32 	%r49, %r48, 2130706432;
	mov.b32 	%f292, %r49;
	mul.f32 	%f293, %f291, %f292;
	shl.b32 	%r50, %r47, 23;
	sub.s32 	%r51, %r50, %r48;
	mov.b32 	%f294, %r51;
	mul.f32 	%f295, %f293, %f294;
	abs.f32 	%f296, %f279;
	setp.gt.f32 	%p59, %f296, 0f43180000;
	setp.lt.f32 	%p60, %f279, 0f00000000;
	selp.f32 	%f297, 0f00000000, 0f7F800000, %p60;
	selp.f32 	%f39, %f297, %f295, %p59;
	setp.eq.f32 	%p61, %f35, 0f3F800000;
	setp.eq.f32 	%p62, %f36, 0f00000000;
	or.pred  	%p63, %p62, %p61;
	@%p63 bra 	$L__BB0_32;
	setp.num.f32 	%p64, %f38, %f38;
	abs.f32 	%f298, %f36;
	setp.num.f32 	%p65, %f298, %f298;
	and.pred  	%p66, %p64, %p65;
	@%p66 bra 	$L__BB0_27;
	add.rn.f32 	%f515, %f35, %f36;
	bra.uni 	$L__BB0_32;
$L__BB0_27:
	setp.neu.f32 	%p67, %f35, 0f00000000;
	setp.neu.f32 	%p68, %f38, 0f7F800000;
	and.pred  	%p69, %p67, %p68;
	@%p69 bra 	$L__BB0_29;
	setp.neu.f32 	%p76, %f37, 0f3F800000;
	add.f32 	%f303, %f35, %f35;
	mov.b32 	%r52, %f303;
	setp.lt.f32 	%p77, %f36, 0f00000000;
	xor.b32  	%r53, %r52, 2139095040;
	selp.b32 	%r54, %r53, %r52, %p77;
	and.b32  	%r55, %r54, 2147483647;
	selp.b32 	%r56, %r55, %r54, %p76;
	mov.b32 	%f515, %r56;
	bra.uni 	$L__BB0_32;
$L__BB0_29:
	setp.eq.f32 	%p70, %f35, 0fBF800000;
	setp.eq.f32 	%p71, %f298, 0f7F800000;
	and.pred  	%p72, %p70, %p71;
	@%p72 bra 	$L__BB0_32;
	setp.geu.f32 	%p73, %f35, 0f00000000;
	mov.f32 	%f515, %f39;
	@%p73 bra 	$L__BB0_32;
	setp.neu.f32 	%p74, %f37, 0f3F800000;
	neg.f32 	%f300, %f39;
	selp.f32 	%f301, %f39, %f300, %p74;
	cvt.rmi.f32.f32 	%f302, %f36;
	setp.neu.f32 	%p75, %f36, %f302;
	selp.f32 	%f515, 0f7FFFFFFF, %f301, %p75;
$L__BB0_32:
	fma.rn.f32 	%f517, %f34, %f515, %f91;
	mov.f32 	%f516, 0f3F800000;
	sub.f32 	%f46, %f516, %f35;
	mul.f32 	%f305, %f90, 0f3F000000;
	cvt.rzi.f32.f32 	%f306, %f305;
	add.f32 	%f307, %f306, %f306;
	sub.f32 	%f308, %f90, %f307;
	abs.f32 	%f47, %f308;
	abs.f32 	%f48, %f46;
	setp.lt.f32 	%p78, %f48, 0f00800000;
	mul.f32 	%f309, %f48, 0f4B800000;
	selp.f32 	%f310, %f309, %f48, %p78;
	selp.f32 	%f311, 0fC1C00000, 0f00000000, %p78;
	mov.b32 	%r57, %f310;
	add.s32 	%r58, %r57, -1060439283;
	and.b32  	%r59, %r58, -8388608;
	sub.s32 	%r60, %r57, %r59;
	mov.b32 	%f312, %r60;
	cvt.rn.f32.s32 	%f313, %r59;
	fma.rn.f32 	%f314, %f313, 0f34000000, %f311;
	add.f32 	%f315, %f312, 0fBF800000;
	add.f32 	%f316, %f312, 0f3F800000;
	rcp.approx.ftz.f32 	%f317, %f316;
	add.f32 	%f318, %f315, %f315;
	mul.f32 	%f319, %f318, %f317;
	mul.f32 	%f320, %f319, %f319;
	sub.f32 	%f321, %f315, %f319;
	add.f32 	%f322, %f321, %f321;
	neg.f32 	%f323, %f319;
	fma.rn.f32 	%f324, %f323, %f315, %f322;
	mul.rn.f32 	%f325, %f317, %f324;
	fma.rn.f32 	%f326, %f320, 0f3A2C32E4, 0f3B52E7DB;
	fma.rn.f32 	%f327, %f326, %f320, 0f3C93BB73;
	fma.rn.f32 	%f328, %f327, %f320, 0f3DF6384F;
	mul.rn.f32 	%f329, %f328, %f320;
	fma.rn.f32 	%f330, %f319, 0f3FB8AA3B, %f314;
	sub.f32 	%f331, %f314, %f330;
	fma.rn.f32 	%f332, %f319, 0f3FB8AA3B, %f331;
	fma.rn.f32 	%f333, %f325, 0f3FB8AA3B, %f332;
	fma.rn.f32 	%f334, %f319, 0f32A55E34, %f333;
	mul.f32 	%f335, %f329, 0f40400000;
	fma.rn.f32 	%f336, %f335, %f325, %f334;
	fma.rn.f32 	%f337, %f329, %f319, %f336;
	add.rn.f32 	%f338, %f330, %f337;
	neg.f32 	%f339, %f330;
	add.rn.f32 	%f340, %f338, %f339;
	neg.f32 	%f341, %f340;
	add.rn.f32 	%f342, %f337, %f341;
	mul.rn.f32 	%f343, %f338, %f90;
	neg.f32 	%f344, %f343;
	fma.rn.f32 	%f345, %f338, %f90, %f344;
	fma.rn.f32 	%f346, %f342, %f90, %f345;
	cvt.rni.f32.f32 	%f347, %f343;
	sub.f32 	%f348, %f343, %f347;
	add.f32 	%f349, %f348, %f346;
	fma.rn.f32 	%f350, %f349, 0f391FCB8E, 0f3AAF85ED;
	fma.rn.f32 	%f351, %f350, %f349, 0f3C1D9856;
	fma.rn.f32 	%f352, %f351, %f349, 0f3D6357BB;
	fma.rn.f32 	%f353, %f352, %f349, 0f3E75FDEC;
	fma.rn.f32 	%f354, %f353, %f349, 0f3F317218;
	fma.rn.f32 	%f355, %f354, %f349, 0f3F800000;
	cvt.rzi.s32.f32 	%r61, %f347;
	setp.gt.f32 	%p79, %f347, 0f00000000;
	selp.b32 	%r62, 0, -2097152000, %p79;
	add.s32 	%r63, %r62, 2130706432;
	mov.b32 	%f356, %r63;
	mul.f32 	%f357, %f355, %f356;
	shl.b32 	%r64, %r61, 23;
	sub.s32 	%r65, %r64, %r62;
	mov.b32 	%f358, %r65;
	mul.f32 	%f359, %f357, %f358;
	abs.f32 	%f360, %f343;
	setp.gt.f32 	%p80, %f360, 0f43180000;
	setp.lt.f32 	%p81, %f343, 0f00000000;
	selp.f32 	%f361, 0f00000000, 0f7F800000, %p81;
	selp.f32 	%f49, %f361, %f359, %p80;
	setp.eq.f32 	%p82, %f46, 0f3F800000;
	setp.eq.f32 	%p83, %f90, 0f00000000;
	or.pred  	%p84, %p83, %p82;
	@%p84 bra 	$L__BB0_40;
	setp.num.f32 	%p85, %f48, %f48;
	abs.f32 	%f362, %f90;
	setp.num.f32 	%p86, %f362, %f362;
	and.pred  	%p87, %p85, %p86;
	@%p87 bra 	$L__BB0_35;
	add.rn.f32 	%f516, %f46, %f90;
	bra.uni 	$L__BB0_40;
$L__BB0_35:
	setp.neu.f32 	%p88, %f46, 0f00000000;
	setp.neu.f32 	%p89, %f48, 0f7F800000;
	and.pred  	%p90, %p88, %p89;
	@%p90 bra 	$L__BB0_37;
	setp.neu.f32 	%p97, %f47, 0f3F800000;
	add.f32 	%f367, %f46, %f46;
	mov.b32 	%r66, %f367;
	setp.lt.f32 	%p98, %f90, 0f00000000;
	xor.b32  	%r67, %r66, 2139095040;
	selp.b32 	%r68, %r67, %r66, %p98;
	and.b32  	%r69, %r68, 2147483647;
	selp.b32 	%r70, %r69, %r68, %p97;
	mov.b32 	%f516, %r70;
	bra.uni 	$L__BB0_40;
$L__BB0_37:
	setp.eq.f32 	%p91, %f46, 0fBF800000;
	setp.eq.f32 	%p92, %f362, 0f7F800000;
	and.pred  	%p93, %p91, %p92;
	@%p93 bra 	$L__BB0_40;
	setp.geu.f32 	%p94, %f46, 0f00000000;
	mov.f32 	%f516, %f49;
	@%p94 bra 	$L__BB0_40;
	setp.neu.f32 	%p95, %f47, 0f3F800000;
	neg.f32 	%f364, %f49;
	selp.f32 	%f365, %f49, %f364, %p95;
	cvt.rmi.f32.f32 	%f366, %f90;
	setp.neu.f32 	%p96, %f90, %f366;
	selp.f32 	%f516, 0f7FFFFFFF, %f365, %p96;
$L__BB0_40:
	cvt.f64.f32 	%fd7, %f516;
	mov.f64 	%fd8, 0d3FF0000000000000;
	sub.f64 	%fd9, %fd8, %fd7;
	cvt.f64.f32 	%fd10, %f34;
	cvt.f64.f32 	%fd11, %f91;
	fma.rn.f64 	%fd12, %fd9, %fd10, %fd11;
	cvt.rn.f32.f64 	%f518, %fd12;
$L__BB0_41:
	setp.eq.f32 	%p99, %f87, 0f3F800000;
	selp.f32 	%f58, %f518, %f517, %p99;
	ld.global.f32 	%f368, [%rd1+8];
	setp.ltu.f32 	%p100, %f368, %f94;
	sub.f32 	%f369, %f368, %f94;
	fma.rn.f32 	%f370, %f93, %f369, %f94;
	selp.f32 	%f519, %f368, %f370, %p100;
	setp.gtu.f32 	%p101, %f519, %f89;
	@%p101 bra 	$L__BB0_43;
	div.rn.f32 	%f371, %f519, %f89;
	mov.f32 	%f372, 0f3F800000;
	sub.f32 	%f373, %f372, %f371;
	fma.rn.f32 	%f374, %f88, %f373, %f371;
	mul.f32 	%f519, %f89, %f374;
$L__BB0_43:
	add.f32 	%f522, %f95, %f519;
	setp.ltu.f32 	%p102, %f522, %f91;
	setp.gtu.f32 	%p103, %f522, %f92;
	or.pred  	%p104, %p102, %p103;
	mov.f32 	%f520, 0f3F800000;
	mov.f32 	%f523, %f522;
	@%p104 bra 	$L__BB0_61;
	sub.f32 	%f376, %f522, %f91;
	sub.f32 	%f63, %f92, %f91;
	div.rn.f32 	%f64, %f376, %f63;
	rcp.rn.f32 	%f65, %f90;
	mul.f32 	%f377, %f65, 0f3F000000;
	cvt.rzi.f32.f32 	%f378, %f377;
	add.f32 	%f379, %f378, %f378;
	sub.f32 	%f380, %f65, %f379;
	abs.f32 	%f66, %f380;
	abs.f32 	%f67, %f64;
	setp.lt.f32 	%p105, %f67, 0f00800000;
	mul.f32 	%f381, %f67, 0f4B800000;
	selp.f32 	%f382, %f381, %f67, %p105;
	selp.f32 	%f383, 0fC1C00000, 0f00000000, %p105;
	mov.b32 	%r71, %f382;
	add.s32 	%r72, %r71, -1060439283;
	and.b32  	%r73, %r72, -8388608;
	sub.s32 	%r74, %r71, %r73;
	mov.b32 	%f384, %r74;
	cvt.rn.f32.s32 	%f385, %r73;
	fma.rn.f32 	%f386, %f385, 0f34000000, %f383;
	add.f32 	%f387, %f384, 0fBF800000;
	add.f32 	%f388, %f384, 0f3F800000;
	rcp.approx.ftz.f32 	%f389, %f388;
	add.f32 	%f390, %f387, %f387;
	mul.f32 	%f391, %f390, %f389;
	mul.f32 	%f392, %f391, %f391;
	sub.f32 	%f393, %f387, %f391;
	add.f32 	%f394, %f393, %f393;
	neg.f32 	%f395, %f391;
	fma.rn.f32 	%f396, %f395, %f387, %f394;
	mul.rn.f32 	%f397, %f389, %f396;
	fma.rn.f32 	%f398, %f392, 0f3A2C32E4, 0f3B52E7DB;
	fma.rn.f32 	%f399, %f398, %f392, 0f3C93BB73;
	fma.rn.f32 	%f400, %f399, %f392, 0f3DF6384F;
	mul.rn.f32 	%f401, %f400, %f392;
	fma.rn.f32 	%f402, %f391, 0f3FB8AA3B, %f386;
	sub.f32 	%f403, %f386, %f402;
	fma.rn.f32 	%f404, %f391, 0f3FB8AA3B, %f403;
	fma.rn.f32 	%f405, %f397, 0f3FB8AA3B, %f404;
	fma.rn.f32 	%f406, %f391, 0f32A55E34, %f405;
	mul.f32 	%f407, %f401, 0f40400000;
	fma.rn.f32 	%f408, %f407, %f397, %f406;
	fma.rn.f32 	%f409, %f401, %f391, %f408;
	add.rn.f32 	%f410, %f402, %f409;
	neg.f32 	%f411, %f402;
	add.rn.f32 	%f412, %f410, %f411;
	neg.f32 	%f413, %f412;
	add.rn.f32 	%f414, %f409, %f413;
	mul.rn.f32 	%f415, %f410, %f65;
	neg.f32 	%f416, %f415;
	fma.rn.f32 	%f417, %f410, %f65, %f416;
	fma.rn.f32 	%f418, %f414, %f65, %f417;
	cvt.rni.f32.f32 	%f419, %f415;
	sub.f32 	%f420, %f415, %f419;
	add.f32 	%f421, %f420, %f418;
	fma.rn.f32 	%f422, %f421, 0f391FCB8E, 0f3AAF85ED;
	fma.rn.f32 	%f423, %f422, %f421, 0f3C1D9856;
	fma.rn.f32 	%f424, %f423, %f421, 0f3D6357BB;
	fma.rn.f32 	%f425, %f424, %f421, 0f3E75FDEC;
	fma.rn.f32 	%f426, %f425, %f421, 0f3F317218;
	fma.rn.f32 	%f427, %f426, %f421, 0f3F800000;
	cvt.rzi.s32.f32 	%r75, %f419;
	setp.gt.f32 	%p106, %f419, 0f00000000;
	selp.b32 	%r76, 0, -2097152000, %p106;
	add.s32 	%r77, %r76, 2130706432;
	mov.b32 	%f428, %r77;
	mul.f32 	%f429, %f427, %f428;
	shl.b32 	%r78, %r75, 23;
	sub.s32 	%r79, %r78, %r76;
	mov.b32 	%f430, %r79;
	mul.f32 	%f431, %f429, %f430;
	abs.f32 	%f432, %f415;
	setp.gt.f32 	%p107, %f432, 0f43180000;
	setp.lt.f32 	%p108, %f415, 0f00000000;
	selp.f32 	%f433, 0f00000000, 0f7F800000, %p108;
	selp.f32 	%f68, %f433, %f431, %p107;
	setp.eq.f32 	%p109, %f64, 0f3F800000;
	setp.eq.f32 	%p110, %f65, 0f00000000;
	or.pred  	%p111, %p110, %p109;
	@%p111 bra 	$L__BB0_52;
	setp.num.f32 	%p112, %f67, %f67;
	abs.f32 	%f434, %f65;
	setp.num.f32 	%p113, %f434, %f434;
	and.pred  	%p114, %p112, %p113;
	@%p114 bra 	$L__BB0_47;
	add.rn.f32 	%f520, %f64, %f65;
	bra.uni 	$L__BB0_52;
$L__BB0_47:
	setp.neu.f32 	%p115, %f64, 0f00000000;
	setp.neu.f32 	%p116, %f67, 0f7F800000;
	and.pred  	%p117, %p115, %p116;
	@%p117 bra 	$L__BB0_49;
	setp.neu.f32 	%p124, %f66, 0f3F800000;
	add.f32 	%f439, %f64, %f64;
	mov.b32 	%r80, %f439;
	setp.lt.f32 	%p125, %f65, 0f00000000;
	xor.b32  	%r81, %r80, 2139095040;
	selp.b32 	%r82, %r81, %r80, %p125;
	and.b32  	%r83, %r82, 2147483647;
	selp.b32 	%r84, %r83, %r82, %p124;
	mov.b32 	%f520, %r84;
	bra.uni 	$L__BB0_52;
$L__BB0_49:
	setp.eq.f32 	%p118, %f64, 0fBF800000;
	setp.eq.f32 	%p119, %f434, 0f7F800000;
	and.pred  	%p120, %p118, %p119;
	@%p120 bra 	$L__BB0_52;
	setp.geu.f32 	%p121, %f64, 0f00000000;
	mov.f32 	%f520, %f68;
	@%p121 bra 	$L__BB0_52;
	setp.neu.f32 	%p122, %f66, 0f3F800000;
	neg.f32 	%f436, %f68;
	selp.f32 	%f437, %f68, %f436, %p122;
	cvt.rmi.f32.f32 	%f438, %f65;
	setp.neu.f32 	%p123, %f65, %f438;
	selp.f32 	%f520, 0f7FFFFFFF, %f437, %p123;
$L__BB0_52:
	fma.rn.f32 	%f522, %f63, %f520, %f91;
	mov.f32 	%f521, 0f3F800000;
	sub.f32 	%f75, %f521, %f64;
	mul.f32 	%f441, %f90, 0f3F000000;
	cvt.rzi.f32.f32 	%f442, %f441;
	add.f32 	%f443, %f442, %f442;
	sub.f32 	%f444, %f90, %f443;
	abs.f32 	%f76, %f444;
	abs.f32 	%f77, %f75;
	setp.lt.f32 	%p126, %f77, 0f00800000;
	mul.f32 	%f445, %f77, 0f4B800000;
	selp.f32 	%f446, %f445, %f77, %p126;
	selp.f32 	%f447, 0fC1C00000, 0f00000000, %p126;
	mov.b32 	%r85, %f446;
	add.s32 	%r86, %r85, -1060439283;
	and.b32  	%r87, %r86, -8388608;
	sub.s32 	%r88, %r85, %r87;
	mov.b32 	%f448, %r88;
	cvt.rn.f32.s32 	%f449, %r87;
	fma.rn.f32 	%f450, %f449, 0f34000000, %f447;
	add.f32 	%f451, %f448, 0fBF800000;
	add.f32 	%f452, %f448, 0f3F800000;
	rcp.approx.ftz.f32 	%f453, %f452;
	add.f32 	%f454, %f451, %f451;
	mul.f32 	%f455, %f454, %f453;
	mul.f32 	%f456, %f455, %f455;
	sub.f32 	%f457, %f451, %f455;
	add.f32 	%f458, %f457, %f457;
	neg.f32 	%f459, %f455;
	fma.rn.f32 	%f460, %f459, %f451, %f458;
	mul.rn.f32 	%f461, %f453, %f460;
	fma.rn.f32 	%f462, %f456, 0f3A2C32E4, 0f3B52E7DB;
	fma.rn.f32 	%f463, %f462, %f456, 0f3C93BB73;
	fma.rn.f32 	%f464, %f463, %f456, 0f3DF6384F;
	mul.rn.f32 	%f465, %f464, %f456;
	fma.rn.f32 	%f466, %f455, 0f3FB8AA3B, %f450;
	sub.f32 	%f467, %f450, %f466;
	fma.rn.f32 	%f468, %f455, 0f3FB8AA3B, %f467;
	fma.rn.f32 	%f469, %f461, 0f3FB8AA3B, %f468;
	fma.rn.f32 	%f470, %f455, 0f32A55E34, %f469;
	mul.f32 	%f471, %f465, 0f40400000;
	fma.rn.f32 	%f472, %f471, %f461, %f470;
	fma.rn.f32 	%f473, %f465, %f455, %f472;
	add.rn.f32 	%f474, %f466, %f473;
	neg.f32 	%f475, %f466;
	add.rn.f32 	%f476, %f474, %f475;
	neg.f32 	%f477, %f476;
	add.rn.f32 	%f478, %f473, %f477;
	mul.rn.f32 	%f479, %f474, %f90;
	neg.f32 	%f480, %f479;
	fma.rn.f32 	%f481, %f474, %f90, %f480;
	fma.rn.f32 	%f482, %f478, %f90, %f481;
	cvt.rni.f32.f32 	%f483, %f479;
	sub.f32 	%f484, %f479, %f483;
	add.f32 	%f485, %f484, %f482;
	fma.rn.f32 	%f486, %f485, 0f391FCB8E, 0f3AAF85ED;
	fma.rn.f32 	%f487, %f486, %f485, 0f3C1D9856;
	fma.rn.f32 	%f488, %f487, %f485, 0f3D6357BB;
	fma.rn.f32 	%f489, %f488, %f485, 0f3E75FDEC;
	fma.rn.f32 	%f490, %f489, %f485, 0f3F317218;
	fma.rn.f32 	%f491, %f490, %f485, 0f3F800000;
	cvt.rzi.s32.f32 	%r89, %f483;
	setp.gt.f32 	%p127, %f483, 0f00000000;
	selp.b32 	%r90, 0, -2097152000, %p127;
	add.s32 	%r91, %r90, 2130706432;
	mov.b32 	%f492, %r91;
	mul.f32 	%f493, %f491, %f492;
	shl.b32 	%r92, %r89, 23;
	sub.s32 	%r93, %r92, %r90;
	mov.b32 	%f494, %r93;
	mul.f32 	%f495, %f493, %f494;
	abs.f32 	%f496, %f479;
	setp.gt.f32 	%p128, %f496, 0f43180000;
	setp.lt.f32 	%p129, %f479, 0f00000000;
	selp.f32 	%f497, 0f00000000, 0f7F800000, %p129;
	selp.f32 	%f78, %f497, %f495, %p128;
	setp.eq.f32 	%p130, %f75, 0f3F800000;
	setp.eq.f32 	%p131, %f90, 0f00000000;
	or.pred  	%p132, %p131, %p130;
	@%p132 bra 	$L__BB0_60;
	setp.num.f32 	%p133, %f77, %f77;
	abs.f32 	%f498, %f90;
	setp.num.f32 	%p134, %f498, %f498;
	and.pred  	%p135, %p133, %p134;
	@%p135 bra 	$L__BB0_55;
	add.rn.f32 	%f521, %f75, %f90;
	bra.uni 	$L__BB0_60;
$L__BB0_55:
	setp.neu.f32 	%p136, %f75, 0f00000000;
	setp.neu.f32 	%p137, %f77, 0f7F800000;
	and.pred  	%p138, %p136, %p137;
	@%p138 bra 	$L__BB0_57;
	setp.neu.f32 	%p145, %f76, 0f3F800000;
	add.f32 	%f503, %f75, %f75;
	mov.b32 	%r94, %f503;
	setp.lt.f32 	%p146, %f90, 0f00000000;
	xor.b32  	%r95, %r94, 2139095040;
	selp.b32 	%r96, %r95, %r94, %p146;
	and.b32  	%r97, %r96, 2147483647;
	selp.b32 	%r98, %r97, %r96, %p145;
	mov.b32 	%f521, %r98;
	bra.uni 	$L__BB0_60;
$L__BB0_57:
	setp.eq.f32 	%p139, %f75, 0fBF800000;
	setp.eq.f32 	%p140, %f498, 0f7F800000;
	and.pred  	%p141, %p139, %p140;
	@%p141 bra 	$L__BB0_60;
	setp.geu.f32 	%p142, %f75, 0f00000000;
	mov.f32 	%f521, %f78;
	@%p142 bra 	$L__BB0_60;
	setp.neu.f32 	%p143, %f76, 0f3F800000;
	neg.f32 	%f500, %f78;
	selp.f32 	%f501, %f78, %f500, %p143;
	cvt.rmi.f32.f32 	%f502, %f90;
	setp.neu.f32 	%p144, %f90, %f502;
	selp.f32 	%f521, 0f7FFFFFFF, %f501, %p144;
$L__BB0_60:
	cvt.f64.f32 	%fd13, %f521;
	mov.f64 	%fd14, 0d3FF0000000000000;
	sub.f64 	%fd15, %fd14, %fd13;
	cvt.f64.f32 	%fd16, %f63;
	cvt.f64.f32 	%fd17, %f91;
	fma.rn.f64 	%fd18, %fd15, %fd16, %fd17;
	cvt.rn.f32.f64 	%f523, %fd18;
$L__BB0_61:
	setp.eq.f32 	%p147, %f87, 0f3F800000;
	selp.f32 	%f504, %f523, %f522, %p147;
	cvta.to.global.u64 	%rd6, %rd3;
	add.s64 	%rd8, %rd6, %rd5;
	st.global.f32 	[%rd8], %f29;
	st.global.f32 	[%rd8+4], %f58;
	st.global.f32 	[%rd8+8], %f504;
	ld.global.f32 	%f505, [%rd1+12];
	st.global.f32 	[%rd8+12], %f505;
$L__BB0_62:
	ret;

}


// ===== COMPILED SASS (sm_100) =====

	.target	sm_100

	.elftype	@"ET_EXEC"


//--------------------- .note.nv.tkinfo           --------------------------
	.section	.note.nv.tkinfo,"",@"SHT_NOTE"
	.sectionflags	@"SHF_NOTE_NV_TKINFO"
	.tkinfo
        /*0018*/ 	.word	0x00000002
        /*0030*/ 	.string	""
        /*0030*/ 	.string	"ptxas"
        /*0030*/ 	.string	"Cuda compilation tools, release 13.0, V13.0.88"
        /*0030*/ 	.string	"Build cuda_13.0.r13.0/compiler.36424714_0"
        /*0030*/ 	.string	"-arch sm_100 -m 64 "



//--------------------- .note.nv.cuinfo           --------------------------
	.section	.note.nv.cuinfo,"",@"SHT_NOTE"
	.sectionflags	@"SHF_NOTE_NV_CUINFO"
        /*0018*/ 	.short	0x0002
        /*001a*/ 	.short	0x0064
        /*001c*/ 	.short	0x0082
	.zero		2


//--------------------- .nv.info                  --------------------------
	.section	.nv.info,"",@"SHT_CUDA_INFO"
	.align	4


	//----- nvinfo : EIATTR_REGCOUNT
	.align		4
        /*0000*/ 	.byte	0x04, 0x2f
        /*0002*/ 	.short	(.L_1 - .L_0)
	.align		4
.L_0:
        /*0004*/ 	.word	index@(_Z22VideoGradeAdjustKerneliifffffffffPKfPf)
        /*0008*/ 	.word	0x00000018


	//----- nvinfo : EIATTR_FRAME_SIZE
	.align		4
.L_1:
        /*000c*/ 	.byte	0x04, 0x11
        /*000e*/ 	.short	(.L_3 - .L_2)
	.align		4
.L_2:
        /*0010*/ 	.word	index@($__internal_1_$__cuda_sm3x_div_rn_noftz_f32_slowpath)
        /*0014*/ 	.word	0x00000000


	//----- nvinfo : EIATTR_FRAME_SIZE
	.align		4
.L_3:
        /*0018*/ 	.byte	0x04, 0x11
        /*001a*/ 	.short	(.L_5 - .L_4)
	.align		4
.L_4:
        /*001c*/ 	.word	index@($__internal_0_$__cuda_sm20_rcp_rn_f32_slowpath)
        /*0020*/ 	.word	0x00000000


	//----- nvinfo : EIATTR_FRAME_SIZE
	.align		4
.L_5:
        /*0024*/ 	.byte	0x04, 0x11
        /*0026*/ 	.short	(.L_7 - .L_6)
	.align		4
.L_6:
        /*0028*/ 	.word	index@(_Z22VideoGradeAdjustKerneliifffffffffPKfPf)
        /*002c*/ 	.word	0x00000000


	//----- nvinfo : EIATTR_MIN_STACK_SIZE
	.align		4
.L_7:
        /*0030*/ 	.byte	0x04, 0x12
        /*0032*/ 	.short	(.L_9 - .L_8)
	.align		4
.L_8:
        /*0034*/ 	.word	index@(_Z22VideoGradeAdjustKerneliifffffffffPKfPf)
        /*0038*/ 	.word	0x00000000
.L_9:


//--------------------- .nv.compat                --------------------------
	.section	.nv.compat,"",@"SHT_CUDA_COMPAT_INFO"
	.align	4
        /*0000*/ 	.byte	0x02, 0x09, 0x00, 0x00, 0x02, 0x02, 0x01, 0x00, 0x02, 0x05, 0x05, 0x00, 0x03, 0x07, 0x01, 0x01
        /*0010*/ 	.byte	0x02, 0x03, 0x00, 0x00, 0x02, 0x06, 0x01, 0x00, 0x04, 0x0b, 0x08, 0x00, 0x01, 0x00, 0x00, 0x00
        /*0020*/ 	.byte	0x00, 0x00, 0x00, 0x00


//--------------------- .nv.info._Z22VideoGradeAdjustKerneliifffffffffPKfPf --------------------------
	.section	.nv.info._Z22VideoGradeAdjustKerneliifffffffffPKfPf,"",@"SHT_CUDA_INFO"
	.sectionflags	@""
	.align	4


	//----- nvinfo : EIATTR_CUDA_API_VERSION
	.align		4
        /*0000*/ 	.byte	0x04, 0x37
        /*0002*/ 	.short	(.L_11 - .L_10)
.L_10:
        /*0004*/ 	.word	0x00000082


	//----- nvinfo : EIATTR_KPARAM_INFO
	.align		4
.L_11:
        /*0008*/ 	.byte	0x04, 0x17
        /*000a*/ 	.short	(.L_13 - .L_12)
.L_12:
        /*000c*/ 	.word	0x00000000
        /*0010*/ 	.short	0x000c
        /*0012*/ 	.short	0x0038
        /*0014*/ 	.byte	0x00, 0xf5, 0x21, 0x00


	//----- nvinfo : EIATTR_KPARAM_INFO
	.align		4
.L_13:
        /*0018*/ 	.byte	0x04, 0x17
        /*001a*/ 	.short	(.L_15 - .L_14)
.L_14:
        /*001c*/ 	.word	0x00000000
        /*0020*/ 	.short	0x000b
        /*0022*/ 	.short	0x0030
        /*0024*/ 	.byte	0x00, 0xf5, 0x21, 0x00


	//----- nvinfo : EIATTR_KPARAM_INFO
	.align		4
.L_15:
        /*0028*/ 	.byte	0x04, 0x17
        /*002a*/ 	.short	(.L_17 - .L_16)
.L_16:
        /*002c*/ 	.word	0x00000000
        /*0030*/ 	.short	0x000a
        /*0032*/ 	.short	0x0028
        /*0034*/ 	.byte	0x00, 0xf0, 0x11, 0x00


	//----- nvinfo : EIATTR_KPARAM_INFO
	.align		4
.L_17:
        /*0038*/ 	.byte	0x04, 0x17
        /*003a*/ 	.short	(.L_19 - .L_18)
.L_18:
        /*003c*/ 	.word	0x00000000
        /*0040*/ 	.short	0x0009
        /*0042*/ 	.short	0x0024
        /*0044*/ 	.byte	0x00, 0xf0, 0x11, 0x00


	//----- nvinfo : EIATTR_KPARAM_INFO
	.align		4
.L_19:
        /*0048*/ 	.byte	0x04, 0x17
        /*004a*/ 	.short	(.L_21 - .L_20)
.L_20:
        /*004c*/ 	.word	0x00000000
        /*0050*/ 	.short	0x0008
        /*0052*/ 	.short	0x0020
        /*0054*/ 	.byte	0x00, 0xf0, 0x11, 0x00


	//----- nvinfo : EIATTR_KPARAM_INFO
	.align		4
.L_21:
        /*0058*/ 	.byte	0x04, 0x17
        /*005a*/ 	.short	(.L_23 - .L_22)
.L_22:
        /*005c*/ 	.word	0x00000000
        /*0060*/ 	.short	0x0007
        /*0062*/ 	.short	0x001c
        /*0064*/ 	.byte	0x00, 0xf0, 0x11, 0x00


	//----- nvinfo : EIATTR_KPARAM_INFO
	.align		4
.L_23:
        /*0068*/ 	.byte	0x04, 0x17
        /*006a*/ 	.short	(.L_25 - .L_24)
.L_24:
        /*006c*/ 	.word	0x00000000
        /*0070*/ 	.short	0x0006
        /*0072*/ 	.short	0x0018
        /*0074*/ 	.byte	0x00, 0xf0, 0x11, 0x00


	//----- nvinfo : EIATTR_KPARAM_INFO
	.align		4
.L_25:
        /*0078*/ 	.byte	0x04, 0x17
        /*007a*/ 	.short	(.L_27 - .L_26)
.L_26:
        /*007c*/ 	.word	0x00000000
        /*0080*/ 	.short	0x0005
        /*0082*/ 	.short	0x0014
        /*0084*/ 	.byte	0x00, 0xf0, 0x11, 0x00


	//----- nvinfo : EIATTR_KPARAM_INFO
	.align		4
.L_27:
        /*0088*/ 	.byte	0x04, 0x17
        /*008a*/ 	.short	(.L_29 - .L_28)
.L_28:
        /*008c*/ 	.word	0x00000000
        /*0090*/ 	.short	0x0004
        /*0092*/ 	.short	0x0010
        /*0094*/ 	.byte	0x00, 0xf0, 0x11, 0x00


	//----- nvinfo : EIATTR_KPARAM_INFO
	.align		4
.L_29:
        /*0098*/ 	.byte	0x04, 0x17
        /*009a*/ 	.short	(.L_31 - .L_30)
.L_30:
        /*009c*/ 	.word	0x00000000
        /*00a0*/ 	.short	0x0003
        /*00a2*/ 	.short	0x000c
        /*00a4*/ 	.byte	0x00, 0xf0, 0x11, 0x00


	//----- nvinfo : EIATTR_KPARAM_INFO
	.align		4
.L_31:
        /*00a8*/ 	.byte	0x04, 0x17
        /*00aa*/ 	.short	(.L_33 - .L_32)
.L_32:
        /*00ac*/ 	.word	0x00000000
        /*00b0*/ 	.short	0x0002
        /*00b2*/ 	.short	0x0008
        /*00b4*/ 	.byte	0x00, 0xf0, 0x11, 0x00


	//----- nvinfo : EIATTR_KPARAM_INFO
	.align		4
.L_33:
        /*00b8*/ 	.byte	0x04, 0x17
        /*00ba*/ 	.short	(.L_35 - .L_34)
.L_34:
        /*00bc*/ 	.word	0x00000000
        /*00c0*/ 	.short	0x0001
        /*00c2*/ 	.short	0x0004
        /*00c4*/ 	.byte	0x00, 0xf0, 0x11, 0x00


	//----- nvinfo : EIATTR_KPARAM_INFO
	.align		4
.L_35:
        /*00c8*/ 	.byte	0x04, 0x17
        /*00ca*/ 	.short	(.L_37 - .L_36)
.L_36:
        /*00cc*/ 	.word	0x00000000
        /*00d0*/ 	.short	0x0000
        /*00d2*/ 	.short	0x0000
        /*00d4*/ 	.byte	0x00, 0xf0, 0x11, 0x00


	//----- nvinfo : EIATTR_SPARSE_MMA_MASK
	.align		4
.L_37:
        /*00d8*/ 	.byte	0x03, 0x50
        /*00da*/ 	.short	0x0000


	//----- nvinfo : EIATTR_MAXREG_COUNT
	.align		4
        /*00dc*/ 	.byte	0x03, 0x1b
        /*00de*/ 	.short	0x00ff


	//----- nvinfo : EIATTR_MERCURY_ISA_VERSION
	.align		4
        /*00e0*/ 	.byte	0x03, 0x5f
        /*00e2*/ 	.short	0x0101


	//----- nvinfo : EIATTR_VRC_CTA_INIT_COUNT
	.align		4
        /*00e4*/ 	.byte	0x02, 0x4a
	.zero		1
	.zero		1


	//----- nvinfo : EIATTR_EXIT_INSTR_OFFSETS
	.align		4
        /*00e8*/ 	.byte	0x04, 0x1c
        /*00ea*/ 	.short	(.L_39 - .L_38)


	//   ....[0]....
.L_38:
        /*00ec*/ 	.word	0x000000c0


	//   ....[1]....
        /*00f0*/ 	.word	0x000032b0


	//----- nvinfo : EIATTR_CRS_STACK_SIZE
	.align		4
.L_39:
        /*00f4*/ 	.byte	0x04, 0x1e
        /*00f6*/ 	.short	(.L_41 - .L_40)
.L_40:
        /*00f8*/ 	.word	0x00000000


	//----- nvinfo : EIATTR_CBANK_PARAM_SIZE
	.align		4
.L_41:
        /*00fc*/ 	.byte	0x03, 0x19
        /*00fe*/ 	.short	0x0040


	//----- nvinfo : EIATTR_PARAM_CBANK
	.align		4
        /*0100*/ 	.byte	0x04, 0x0a
        /*0102*/ 	.short	(.L_43 - .L_42)
	.align		4
.L_42:
        /*0104*/ 	.word	index@(.nv.constant0._Z22VideoGradeAdjustKerneliifffffffffPKfPf)
        /*0108*/ 	.short	0x0380
        /*010a*/ 	.short	0x0040


	//----- nvinfo : EIATTR_SW_WAR
	.align		4
.L_43:
        /*010c*/ 	.byte	0x04, 0x36
        /*010e*/ 	.short	(.L_45 - .L_44)
.L_44:
        /*0110*/ 	.word	0x00000008
.L_45:


//--------------------- .nv.callgraph             --------------------------
	.section	.nv.callgraph,"",@"SHT_CUDA_CALLGRAPH"
	.align	4
	.sectionentsize	8
	.align		4
        /*0000*/ 	.word	0x00000000
	.align		4
        /*0004*/ 	.word	0xffffffff
	.align		4
        /*0008*/ 	.word	0x00000000
	.align		4
        /*000c*/ 	.word	0xfffffffe
	.align		4
        /*0010*/ 	.word	0x00000000
	.align		4
        /*0014*/ 	.word	0xfffffffd
	.align		4
        /*0018*/ 	.word	0x00000000
	.align		4
        /*001c*/ 	.word	0xfffffffc


//--------------------- .text._Z22VideoGradeAdjustKerneliifffffffffPKfPf --------------------------
	.section	.text._Z22VideoGradeAdjustKerneliifffffffffPKfPf,"ax",@progbits
	.align	128
        .global         _Z22VideoGradeAdjustKerneliifffffffffPKfPf
        .type           _Z22VideoGradeAdjustKerneliifffffffffPKfPf,@function
        .size           _Z22VideoGradeAdjustKerneliifffffffffPKfPf,(.L_x_58 - _Z22VideoGradeAdjustKerneliifffffffffPKfPf)
        .other          _Z22VideoGradeAdjustKerneliifffffffffPKfPf,@"STO_CUDA_ENTRY STV_DEFAULT"
_Z22VideoGradeAdjustKerneliifffffffffPKfPf:
.text._Z22VideoGradeAdjustKerneliifffffffffPKfPf:
[----:B------:R-:W-:Y:S01]  /*0000*/  LDC R1, c[0x0][0x37c] ;  /* 0x0000df00ff017b82 */ /* 0x000fe20000000800 */
[----:B------:R-:W0:Y:S07]  /*0010*/  S2R R2, SR_TID.Y ;  /* 0x0000000000027919 */ /* 0x000e2e0000002200 */
[----:B------:R-:W1:Y:S01]  /*0020*/  LDC R0, c[0x0][0x360] ;  /* 0x0000d800ff007b82 */ /* 0x000e620000000800 */
[----:B------:R-:W2:Y:S01]  /*0030*/  LDCU.64 UR6, c[0x0][0x380] ;  /* 0x00007000ff0677ac */ /* 0x000ea20008000a00 */
[----:B------:R-:W1:Y:S06]  /*0040*/  S2R R5, SR_TID.X ;  /* 0x0000000000057919 */ /* 0x000e6c0000002100 */
[----:B------:R-:W0:Y:S08]  /*0050*/  S2UR UR5, SR_CTAID.Y ;  /* 0x00000000000579c3 */ /* 0x000e300000002600 */
[----:B------:R-:W0:Y:S08]  /*0060*/  LDC R3, c[0x0][0x364] ;  /* 0x0000d900ff037b82 */ /* 0x000e300000000800 */
[----:B------:R-:W1:Y:S01]  /*0070*/  S2UR UR4, SR_CTAID.X ;  /* 0x00000000000479c3 */ /* 0x000e620000002500 */
[----:B0-----:R-:W-:-:S05]  /*0080*/  IMAD R3, R3, UR5, R2 ;  /* 0x0000000503037c24 */ /* 0x001fca000f8e0202 */
[----:B--2---:R-:W-:Y:S01]  /*0090*/  ISETP.GE.AND P0, PT, R3, UR7, PT ;  /* 0x0000000703007c0c */ /* 0x004fe2000bf06270 */
[----:B-1----:R-:W-:-:S05]  /*00a0*/  IMAD R0, R0, UR4, R5 ;  /* 0x0000000400007c24 */ /* 0x002fca000f8e0205 */
[----:B------:R-:W-:-:S13]  /*00b0*/  ISETP.GE.OR P0, PT, R0, UR6, P0 ;  /* 0x0000000600007c0c */ /* 0x000fda0008706670 */
[----:B------:R-:W-:Y:S05]  /*00c0*/  @P0 EXIT ;  /* 0x000000000000094d */ /* 0x000fea0003800000 */
[----:B------:R-:W0:Y:S01]  /*00d0*/  LDC.64 R4, c[0x0][0x3b0] ;  /* 0x0000ec00ff047b82 */ /* 0x000e220000000a00 */
[----:B------:R-:W1:Y:S01]  /*00e0*/  LDCU.64 UR4, c[0x0][0x358] ;  /* 0x00006b00ff0477ac */ /* 0x000e620008000a00 */
[----:B------:R-:W-:-:S05]  /*00f0*/  IMAD R6, R3, UR6, R0 ;  /* 0x0000000603067c24 */ /* 0x000fca000f8e0200 */
[----:B------:R-:W-:Y:S01]  /*0100*/  SHF.L.U32 R6, R6, 0x2, RZ ;  /* 0x0000000206067819 */ /* 0x000fe200000006ff */
[----:B------:R-:W2:Y:S08]  /*0110*/  LDC.64 R8, c[0x0][0x3a0] ;  /* 0x0000e800ff087b82 */ /* 0x000eb00000000a00 */
[----:B------:R-:W3:Y:S01]  /*0120*/  LDC R11, c[0x0][0x390] ;  /* 0x0000e400ff0b7b82 */ /* 0x000ee20000000800 */
[----:B0-----:R-:W-:-:S05]  /*0130*/  IMAD.WIDE R4, R6, 0x4, R4 ;  /* 0x0000000406047825 */ /* 0x001fca00078e0204 */
[----:B-1----:R-:W2:Y:S01]  /*0140*/  LDG.E R2, desc[UR4][R4.64] ;  /* 0x0000000404027981 */ /* 0x002ea2000c1e1900 */
[----:B------:R-:W-:Y:S01]  /*0150*/  BSSY.RECONVERGENT B2, `(.L_x_0) ;  /* 0x000001a000027945 */ /* 0x000fe20003800200 */
[C---:B--2---:R-:W-:Y:S01]  /*0160*/  FSETP.GE.AND P0, PT, R2.reuse, R9, PT ;  /* 0x000000090200720b */ /* 0x044fe20003f06000 */
[----:B------:R-:W-:-:S12]  /*0170*/  FADD R0, R2, -R9 ;  /* 0x8000000902007221 */ /* 0x000fd80000000000 */
[----:B------:R-:W-:-:S05]  /*0180*/  @P0 FFMA R2, R0, R8, R9 ;  /* 0x0000000800020223 */ /* 0x000fca0000000009 */
[----:B---3--:R-:W-:-:S13]  /*0190*/  FSETP.GTU.AND P0, PT, R2, R11, PT ;  /* 0x0000000b0200720b */ /* 0x008fda0003f0c000 */
[----:B------:R-:W-:Y:S05]  /*01a0*/  @P0 BRA `(.L_x_1) ;  /* 0x0000000000500947 */ /* 0x000fea0003800000 */
[----:B------:R-:W0:Y:S01]  /*01b0*/  MUFU.RCP R0, R11 ;  /* 0x0000000b00007308 */ /* 0x000e220000001000 */
[----:B------:R-:W-:Y:S07]  /*01c0*/  BSSY.RECONVERGENT B3, `(.L_x_2) ;  /* 0x000000d000037945 */ /* 0x000fee0003800200 */
[----:B------:R-:W1:Y:S01]  /*01d0*/  FCHK P0, R2, R11 ;  /* 0x0000000b02007302 */ /* 0x000e620000000000 */
[----:B0-----:R-:W-:-:S04]  /*01e0*/  FFMA R3, R0, -R11, 1 ;  /* 0x3f80000000037423 */ /* 0x001fc8000000080b */
[----:B------:R-:W-:-:S04]  /*01f0*/  FFMA R3, R0, R3, R0 ;  /* 0x0000000300037223 */ /* 0x000fc80000000000 */
[----:B------:R-:W-:-:S04]  /*0200*/  FFMA R0, R2, R3, RZ ;  /* 0x0000000302007223 */ /* 0x000fc800000000ff */
[----:B------:R-:W-:-:S04]  /*0210*/  FFMA R7, R0, -R11, R2 ;  /* 0x8000000b00077223 */ /* 0x000fc80000000002 */
[----:B------:R-:W-:Y:S01]  /*0220*/  FFMA R0, R3, R7, R0 ;  /* 0x0000000703007223 */ /* 0x000fe20000000000 */
[----:B-1----:R-:W-:Y:S06]  /*0230*/  @!P0 BRA `(.L_x_3) ;  /* 0x0000000000148947 */ /* 0x002fec0003800000 */
[----:B------:R-:W0:Y:S01]  /*0240*/  LDCU UR6, c[0x0][0x390] ;  /* 0x00007200ff0677ac */ /* 0x000e220008000800 */
[----:B------:R-:W-:Y:S02]  /*0250*/  MOV R12, 0x280 ;  /* 0x00000280000c7802 */ /* 0x000fe40000000f00 */
[----:B0-----:R-:W-:-:S07]  /*0260*/  MOV R3, UR6 ;  /* 0x0000000600037c02 */ /* 0x001fce0008000f00 */
[----:B------:R-:W-:Y:S05]  /*0270*/  CALL.REL.NOINC `($__internal_1_$__cuda_sm3x_div_rn_noftz_f32_slowpath) ;  /* 0x0000003000e47944 */ /* 0x000fea0003c00000 */
[----:B------:R-:W-:-:S07]  /*0280*/  MOV R0, R2 ;  /* 0x0000000200007202 */ /* 0x000fce0000000f00 */
.L_x_3:
[----:B------:R-:W-:Y:S05]  /*0290*/  BSYNC.RECONVERGENT B3 ;  /* 0x0000000000037941 */ /* 0x000fea0003800200 */
.L_x_2:
[----:B------:R-:W0:Y:S01]  /*02a0*/  LDCU UR6, c[0x0][0x38c] ;  /* 0x00007180ff0677ac */ /* 0x000e220008000800 */
[----:B------:R-:W-:Y:S01]  /*02b0*/  FADD R3, -R0, 1 ;  /* 0x3f80000000037421 */ /* 0x000fe20000000100 */
[----:B------:R-:W1:Y:S03]  /*02c0*/  LDCU UR7, c[0x0][0x390] ;  /* 0x00007200ff0777ac */ /* 0x000e660008000800 */
[----:B0-----:R-:W-:-:S04]  /*02d0*/  FFMA R3, R3, UR6, R0 ;  /* 0x0000000603037c23 */ /* 0x001fc80008000000 */
[----:B-1----:R-:W-:-:S07]  /*02e0*/  FMUL R2, R3, UR7 ;  /* 0x0000000703027c20 */ /* 0x002fce0008400000 */
.L_x_1:
[----:B------:R-:W-:Y:S05]  /*02f0*/  BSYNC.RECONVERGENT B2 ;  /* 0x0000000000027941 */ /* 0x000fea0003800200 */
.L_x_0:
[----:B------:R-:W0:Y:S01]  /*0300*/  LDC.64 R10, c[0x0][0x398] ;  /* 0x0000e600ff0a7b82 */ /* 0x000e220000000a00 */
[----:B------:R-:W1:Y:S01]  /*0310*/  LDCU UR6, c[0x0][0x3a8] ;  /* 0x00007500ff0677ac */ /* 0x000e620008000800 */
[----:B------:R-:W-:Y:S06]  /*0320*/  BSSY.RECONVERGENT B2, `(.L_x_4) ;  /* 0x00000e2000027945 */ /* 0x000fec0003800200 */
[----:B------:R-:W2:Y:S01]  /*0330*/  LDC R0, c[0x0][0x394] ;  /* 0x0000e500ff007b82 */ /* 0x000ea20000000800 */
[----:B-1----:R-:W-:-:S05]  /*0340*/  FADD R2, R2, UR6 ;  /* 0x0000000602027e21 */ /* 0x002fca0008000000 */
[C---:B0-----:R-:W-:Y:S02]  /*0350*/  FSETP.GTU.AND P0, PT, R2.reuse, R11, PT ;  /* 0x0000000b0200720b */ /* 0x041fe40003f0c000 */
[----:B------:R-:W-:Y:S02]  /*0360*/  MOV R7, R2 ;  /* 0x0000000200077202 */ /* 0x000fe40000000f00 */
[----:B------:R-:W-:-:S13]  /*0370*/  FSETP.LTU.OR P0, PT, R2, R10, P0 ;  /* 0x0000000a0200720b */ /* 0x000fda0000709400 */
[----:B--2---:R-:W-:Y:S05]  /*0380*/  @P0 BRA `(.L_x_5) ;  /* 0x0000000c006c0947 */ /* 0x004fea0003800000 */
[--C-:B------:R-:W-:Y:S01]  /*0390*/  FADD R9, R11, -R10.reuse ;  /* 0x8000000a0b097221 */ /* 0x100fe20000000000 */
[----:B------:R-:W-:Y:S01]  /*03a0*/  FADD R2, R7, -R10 ;  /* 0x8000000a07027221 */ /* 0x000fe20000000000 */
[----:B------:R-:W-:Y:S01]  /*03b0*/  BSSY.RECONVERGENT B3, `(.L_x_6) ;  /* 0x000000e000037945 */ /* 0x000fe20003800200 */
[----:B------:R-:W-:Y:S01]  /*03c0*/  HFMA2 R7, -RZ, RZ, 1.875, 0 ;  /* 0x3f800000ff077431 */ /* 0x000fe200000001ff */
[----:B------:R-:W0:Y:S08]  /*03d0*/  MUFU.RCP R8, R9 ;  /* 0x0000000900087308 */ /* 0x000e300000001000 */
[----:B------:R-:W1:Y:S01]  /*03e0*/  FCHK P0, R2, R9 ;  /* 0x0000000902007302 */ /* 0x000e620000000000 */
[----:B0-----:R-:W-:-:S04]  /*03f0*/  FFMA R3, -R9, R8, 1 ;  /* 0x3f80000009037423 */ /* 0x001fc80000000108 */
[----:B------:R-:W-:-:S04]  /*0400*/  FFMA R3, R8, R3, R8 ;  /* 0x0000000308037223 */ /* 0x000fc80000000008 */
[----:B------:R-:W-:-:S04]  /*0410*/  FFMA R8, R2, R3, RZ ;  /* 0x0000000302087223 */ /* 0x000fc800000000ff */
[----:B------:R-:W-:-:S04]  /*0420*/  FFMA R10, -R9, R8, R2 ;  /* 0x00000008090a7223 */ /* 0x000fc80000000102 */
[----:B------:R-:W-:Y:S01]  /*0430*/  FFMA R8, R3, R10, R8 ;  /* 0x0000000a03087223 */ /* 0x000fe20000000008 */
[----:B-1----:R-:W-:Y:S06]  /*0440*/  @!P0 BRA `(.L_x_7) ;  /* 0x0000000000108947 */ /* 0x002fec0003800000 */
[----:B------:R-:W-:Y:S02]  /*0450*/  MOV R3, R9 ;  /* 0x0000000900037202 */ /* 0x000fe40000000f00 */
[----:B------:R-:W-:-:S07]  /*0460*/  MOV R12, 0x480 ;  /* 0x00000480000c7802 */ /* 0x000fce0000000f00 */
[----:B------:R-:W-:Y:S05]  /*0470*/  CALL.REL.NOINC `($__internal_1_$__cuda_sm3x_div_rn_noftz_f32_slowpath) ;  /* 0x0000003000647944 */ /* 0x000fea0003c00000 */
[----:B------:R-:W-:-:S07]  /*0480*/  MOV R8, R2 ;  /* 0x0000000200087202 */ /* 0x000fce0000000f00 */
.L_x_7:
[----:B------:R-:W-:Y:S05]  /*0490*/  BSYNC.RECONVERGENT B3 ;  /* 0x0000000000037941 */ /* 0x000fea0003800200 */
.L_x_6:
[----:B------:R-:W0:Y:S02]  /*04a0*/  LDC R10, c[0x0][0x394] ;  /* 0x0000e500ff0a7b82 */ /* 0x000e240000000800 */
[----:B0-----:R-:W-:-:S04]  /*04b0*/  IADD3 R2, PT, PT, R10, 0x1800000, RZ ;  /* 0x018000000a027810 */ /* 0x001fc80007ffe0ff */
[----:B------:R-:W-:-:S04]  /*04c0*/  LOP3.LUT R2, R2, 0x7f800000, RZ, 0xc0, !PT ;  /* 0x7f80000002027812 */ /* 0x000fc800078ec0ff */
[----:B------:R-:W-:-:S13]  /*04d0*/  ISETP.GT.U32.AND P0, PT, R2, 0x1ffffff, PT ;  /* 0x01ffffff0200780c */ /* 0x000fda0003f04070 */
[----:B------:R-:W-:Y:S05]  /*04e0*/  @P0 BRA `(.L_x_8) ;  /* 0x0000000000100947 */ /* 0x000fea0003800000 */
[----:B------:R-:W-:-:S07]  /*04f0*/  MOV R12, 0x510 ;  /* 0x00000510000c7802 */ /* 0x000fce0000000f00 */
[----:B------:R-:W-:Y:S05]  /*0500*/  CALL.REL.NOINC `($__internal_0_$__cuda_sm20_rcp_rn_f32_slowpath) ;  /* 0x0000002c006c7944 */ /* 0x000fea0003c00000 */
[----:B------:R-:W-:Y:S01]  /*0510*/  MOV R3, R13 ;  /* 0x0000000d00037202 */ /* 0x000fe20000000f00 */
[----:B------:R-:W-:Y:S06]  /*0520*/  BRA `(.L_x_9) ;  /* 0x0000000000107947 */ /* 0x000fec0003800000 */
.L_x_8:
[----:B------:R-:W0:Y:S02]  /*0530*/  MUFU.RCP R3, R10 ;  /* 0x0000000a00037308 */ /* 0x000e240000001000 */
[----:B0-----:R-:W-:-:S04]  /*0540*/  FFMA R2, R3, R10, -1 ;  /* 0xbf80000003027423 */ /* 0x001fc8000000000a */
[----:B------:R-:W-:-:S04]  /*0550*/  FADD.FTZ R2, -R2, -RZ ;  /* 0x800000ff02027221 */ /* 0x000fc80000010100 */
[----:B------:R-:W-:-:S07]  /*0560*/  FFMA R3, R3, R2, R3 ;  /* 0x0000000203037223 */ /* 0x000fce0000000003 */
.L_x_9:
[C---:B------:R-:W-:Y:S01]  /*0570*/  FMUL R11, |R8|.reuse, 16777216 ;  /* 0x4b800000080b7820 */ /* 0x040fe20000400200 */
[----:B------:R-:W-:Y:S01]  /*0580*/  FSETP.GEU.AND P0, PT, |R8|, 1.175494350822287508e-38, PT ;  /* 0x008000000800780b */ /* 0x000fe20003f0e200 */
[----:B------:R-:W-:Y:S03]  /*0590*/  BSSY.RECONVERGENT B0, `(.L_x_10) ;  /* 0x0000057000007945 */ /* 0x000fe60003800200 */
[----:B------:R-:W-:-:S04]  /*05a0*/  FSEL R11, R11, |R8|, !P0 ;  /* 0x400000080b0b7208 */ /* 0x000fc80004000000 */
[----:B------:R-:W-:-:S04]  /*05b0*/  IADD3 R2, PT, PT, R11, -0x3f3504f3, RZ ;  /* 0xc0cafb0d0b027810 */ /* 0x000fc80007ffe0ff */
[----:B------:R-:W-:-:S04]  /*05c0*/  LOP3.LUT R2, R2, 0xff800000, RZ, 0xc0, !PT ;  /* 0xff80000002027812 */ /* 0x000fc800078ec0ff */
[-C--:B------:R-:W-:Y:S02]  /*05d0*/  IADD3 R11, PT, PT, R11, -R2.reuse, RZ ;  /* 0x800000020b0b7210 */ /* 0x080fe40007ffe0ff */
[----:B------:R-:W-:Y:S01]  /*05e0*/  I2FP.F32.S32 R12, R2 ;  /* 0x00000002000c7245 */ /* 0x000fe20000201400 */
[----:B------:R-:W-:Y:S02]  /*05f0*/  HFMA2 R2, -RZ, RZ, 0.771484375, 0.21533203125 ;  /* 0x3a2c32e4ff027431 */ /* 0x000fe400000001ff */
[C---:B------:R-:W-:Y:S01]  /*0600*/  FADD R14, R11.reuse, 1 ;  /* 0x3f8000000b0e7421 */ /* 0x040fe20000000000 */
[----:B------:R-:W-:Y:S01]  /*0610*/  FADD R15, R11, -1 ;  /* 0xbf8000000b0f7421 */ /* 0x000fe20000000000 */
[----:B------:R-:W-:-:S03]  /*0620*/  FSEL R11, RZ, -24, P0 ;  /* 0xc1c00000ff0b7808 */ /* 0x000fc60000000000 */
[----:B------:R-:W-:Y:S01]  /*0630*/  FADD R13, R15, R15 ;  /* 0x0000000f0f0d7221 */ /* 0x000fe20000000000 */
[----:B------:R-:W0:Y:S03]  /*0640*/  MUFU.RCP R14, R14 ;  /* 0x0000000e000e7308 */ /* 0x000e260000001000 */
[----:B0-----:R-:W-:Y:S01]  /*0650*/  FMUL R10, R14, R13 ;  /* 0x0000000d0e0a7220 */ /* 0x001fe20000400000 */
[----:B------:R-:W-:-:S03]  /*0660*/  FFMA R13, R12, 1.1920928955078125e-07, R11 ;  /* 0x340000000c0d7823 */ /* 0x000fc6000000000b */
[----:B------:R-:W-:Y:S01]  /*0670*/  FADD R12, R15, -R10 ;  /* 0x8000000a0f0c7221 */ /* 0x000fe20000000000 */
[C---:B------:R-:W-:Y:S01]  /*0680*/  FMUL R17, R10.reuse, R10 ;  /* 0x0000000a0a117220 */ /* 0x040fe20000400000 */
[----:B------:R-:W-:Y:S02]  /*0690*/  FFMA R11, R10, 1.4426950216293334961, R13 ;  /* 0x3fb8aa3b0a0b7823 */ /* 0x000fe4000000000d */
[----:B------:R-:W-:Y:S01]  /*06a0*/  FADD R12, R12, R12 ;  /* 0x0000000c0c0c7221 */ /* 0x000fe20000000000 */
[----:B------:R-:W-:Y:S01]  /*06b0*/  FFMA R16, R17, R2, 0.0032181653659790754318 ;  /* 0x3b52e7db11107423 */ /* 0x000fe20000000002 */
[----:B------:R-:W-:Y:S02]  /*06c0*/  FADD R13, R13, -R11 ;  /* 0x8000000b0d0d7221 */ /* 0x000fe40000000000 */
[----:B------:R-:W-:Y:S01]  /*06d0*/  FFMA R15, R15, -R10, R12 ;  /* 0x8000000a0f0f7223 */ /* 0x000fe2000000000c */
[----:B------:R-:W-:Y:S01]  /*06e0*/  FFMA R16, R17, R16, 0.018033718690276145935 ;  /* 0x3c93bb7311107423 */ /* 0x000fe20000000010 */
[----:B------:R-:W-:-:S02]  /*06f0*/  FFMA R12, R10, 1.4426950216293334961, R13 ;  /* 0x3fb8aa3b0a0c7823 */ /* 0x000fc4000000000d */
[----:B------:R-:W-:Y:S01]  /*0700*/  FMUL R15, R14, R15 ;  /* 0x0000000f0e0f7220 */ /* 0x000fe20000400000 */
[----:B------:R-:W-:-:S03]  /*0710*/  FFMA R16, R17, R16, 0.12022458761930465698 ;  /* 0x3df6384f11107423 */ /* 0x000fc60000000010 */
[----:B------:R-:W-:Y:S01]  /*0720*/  FFMA R13, R15, 1.4426950216293334961, R12 ;  /* 0x3fb8aa3b0f0d7823 */ /* 0x000fe2000000000c */
[----:B------:R-:W-:-:S03]  /*0730*/  FMUL R17, R17, R16 ;  /* 0x0000001011117220 */ /* 0x000fc60000400000 */
[----:B------:R-:W-:Y:S01]  /*0740*/  FFMA R12, R10, 1.9251366722983220825e-08, R13 ;  /* 0x32a55e340a0c7823 */ /* 0x000fe2000000000d */
[----:B------:R-:W-:-:S04]  /*0750*/  FMUL R13, R17, 3 ;  /* 0x40400000110d7820 */ /* 0x000fc80000400000 */
[----:B------:R-:W-:-:S04]  /*0760*/  FFMA R12, R15, R13, R12 ;  /* 0x0000000d0f0c7223 */ /* 0x000fc8000000000c */
[----:B------:R-:W-:-:S04]  /*0770*/  FFMA R10, R10, R17, R12 ;  /* 0x000000110a0a7223 */ /* 0x000fc8000000000c */
[----:B------:R-:W-:-:S04]  /*0780*/  FADD R13, R11, R10 ;  /* 0x0000000a0b0d7221 */ /* 0x000fc80000000000 */
[----:B------:R-:W-:Y:S01]  /*0790*/  FMUL R12, R13, R3 ;  /* 0x000000030d0c7220 */ /* 0x000fe20000400000 */
[----:B------:R-:W-:-:S03]  /*07a0*/  FADD R11, -R11, R13 ;  /* 0x0000000d0b0b7221 */ /* 0x000fc60000000100 */
[----:B------:R-:W0:Y:S01]  /*07b0*/  FRND R15, R12 ;  /* 0x0000000c000f7307 */ /* 0x000e220000201000 */
[----:B------:R-:W-:Y:S01]  /*07c0*/  FADD R10, R10, -R11 ;  /* 0x8000000b0a0a7221 */ /* 0x000fe20000000000 */
[-C--:B------:R-:W-:Y:S01]  /*07d0*/  FFMA R13, R13, R3.reuse, -R12 ;  /* 0x000000030d0d7223 */ /* 0x080fe2000000080c */
[----:B------:R-:W-:Y:S01]  /*07e0*/  FMUL R11, R3, 0.5 ;  /* 0x3f000000030b7820 */ /* 0x000fe20000400000 */
[----:B------:R-:W-:Y:S02]  /*07f0*/  FSETP.GT.AND P1, PT, |R12|, 152, PT ;  /* 0x431800000c00780b */ /* 0x000fe40003f24200 */
[----:B------:R-:W-:Y:S01]  /*0800*/  FFMA R13, R10, R3, R13 ;  /* 0x000000030a0d7223 */ /* 0x000fe2000000000d */
[----:B------:R-:W-:Y:S01]  /*0810*/  MOV R10, 0x391fcb8e ;  /* 0x391fcb8e000a7802 */ /* 0x000fe20000000f00 */
[----:B------:R-:W1:Y:S01]  /*0820*/  F2I.NTZ R16, R12 ;  /* 0x0000000c00107305 */ /* 0x000e620000203100 */
[C---:B------:R-:W-:Y:S01]  /*0830*/  FSETP.GEU.AND P2, PT, R12.reuse, RZ, PT ;  /* 0x000000ff0c00720b */ /* 0x040fe20003f4e000 */
[----:B0-----:R-:W-:Y:S01]  /*0840*/  FADD R14, R12, -R15 ;  /* 0x8000000f0c0e7221 */ /* 0x001fe20000000000 */
[----:B------:R-:W-:-:S05]  /*0850*/  FSETP.GT.AND P0, PT, R15, RZ, PT ;  /* 0x000000ff0f00720b */ /* 0x000fca0003f04000 */
[----:B------:R-:W0:Y:S01]  /*0860*/  FRND.TRUNC R11, R11 ;  /* 0x0000000b000b7307 */ /* 0x000e22000020d000 */
[----:B------:R-:W-:Y:S01]  /*0870*/  FADD R13, R13, R14 ;  /* 0x0000000e0d0d7221 */ /* 0x000fe20000000000 */
[----:B------:R-:W-:Y:S02]  /*0880*/  SEL R15, RZ, 0x83000000, P0 ;  /* 0x83000000ff0f7807 */ /* 0x000fe40000000000 */
[----:B------:R-:W-:Y:S01]  /*0890*/  FSETP.NEU.AND P0, PT, R8, 1, PT ;  /* 0x3f8000000800780b */ /* 0x000fe20003f0d000 */
[----:B------:R-:W-:Y:S01]  /*08a0*/  FFMA R14, R13, R10, 0.0013391353422775864601 ;  /* 0x3aaf85ed0d0e7423 */ /* 0x000fe2000000000a */
[----:B-1----:R-:W-:Y:S02]  /*08b0*/  LEA R16, R16, -R15, 0x17 ;  /* 0x8000000f10107211 */ /* 0x002fe400078eb8ff */
[----:B------:R-:W-:Y:S01]  /*08c0*/  FSETP.EQ.OR P0, PT, R3, RZ, !P0 ;  /* 0x000000ff0300720b */ /* 0x000fe20004702400 */
[----:B------:R-:W-:-:S04]  /*08d0*/  FFMA R14, R13, R14, 0.0096188392490148544312 ;  /* 0x3c1d98560d0e7423 */ /* 0x000fc8000000000e */
[----:B------:R-:W-:Y:S01]  /*08e0*/  FFMA R14, R13, R14, 0.055503588169813156128 ;  /* 0x3d6357bb0d0e7423 */ /* 0x000fe2000000000e */
[----:B0-----:R-:W-:-:S03]  /*08f0*/  FADD R12, R11, R11 ;  /* 0x0000000b0b0c7221 */ /* 0x001fc60000000000 */
[----:B------:R-:W-:-:S04]  /*0900*/  FFMA R14, R13, R14, 0.24022644758224487305 ;  /* 0x3e75fdec0d0e7423 */ /* 0x000fc8000000000e */
[----:B------:R-:W-:-:S04]  /*0910*/  FFMA R14, R13, R14, 0.69314718246459960938 ;  /* 0x3f3172180d0e7423 */ /* 0x000fc8000000000e */
[----:B------:R-:W-:Y:S01]  /*0920*/  FFMA R14, R13, R14, 1 ;  /* 0x3f8000000d0e7423 */ /* 0x000fe2000000000e */
[----:B------:R-:W-:-:S05]  /*0930*/  IADD3 R13, PT, PT, R15, 0x7f000000, RZ ;  /* 0x7f0000000f0d7810 */ /* 0x000fca0007ffe0ff */
[----:B------:R-:W-:-:S04]  /*0940*/  FMUL R13, R14, R13 ;  /* 0x0000000d0e0d7220 */ /* 0x000fc80000400000 */
[----:B------:R-:W-:Y:S01]  /*0950*/  FMUL R13, R13, R16 ;  /* 0x000000100d0d7220 */ /* 0x000fe20000400000 */
[----:B------:R-:W-:Y:S01]  /*0960*/  @P1 FSEL R13, RZ, +INF , !P2 ;  /* 0x7f800000ff0d1808 */ /* 0x000fe20005000000 */
[----:B------:R-:W-:Y:S06]  /*0970*/  @P0 BRA `(.L_x_11) ;  /* 0x0000000000600947 */ /* 0x000fec0003800000 */
[----:B------:R-:W-:-:S04]  /*0980*/  FSETP.NAN.AND P0, PT, |R3|, |R3|, PT ;  /* 0x400000030300720b */ /* 0x000fc80003f08200 */
[----:B------:R-:W-:-:S13]  /*0990*/  FSETP.NUM.AND P0, PT, |R8|, |R8|, !P0 ;  /* 0x400000080800720b */ /* 0x000fda0004707200 */
[----:B------:R-:W-:Y:S01]  /*09a0*/  @!P0 FADD R7, R3, R8 ;  /* 0x0000000803078221 */ /* 0x000fe20000000000 */
[----:B------:R-:W-:Y:S06]  /*09b0*/  @!P0 BRA `(.L_x_11) ;  /* 0x0000000000508947 */ /* 0x000fec0003800000 */
[----:B------:R-:W-:Y:S01]  /*09c0*/  FSETP.NEU.AND P0, PT, |R8|, +INF , PT ;  /* 0x7f8000000800780b */ /* 0x000fe20003f0d200 */
[----:B------:R-:W-:-:S03]  /*09d0*/  FADD R11, -R12, R3 ;  /* 0x000000030c0b7221 */ /* 0x000fc60000000100 */
[----:B------:R-:W-:-:S04]  /*09e0*/  FSETP.NEU.AND P0, PT, R8, RZ, P0 ;  /* 0x000000ff0800720b */ /* 0x000fc8000070d000 */
[----:B------:R-:W-:Y:S02]  /*09f0*/  FSETP.GEU.OR P1, PT, R3, RZ, P0 ;  /* 0x000000ff0300720b */ /* 0x000fe4000072e400 */
[----:B------:R-:W-:-:S07]  /*0a00*/  FSETP.NEU.AND P2, PT, |R11|, 1, !P0 ;  /* 0x3f8000000b00780b */ /* 0x000fce000474d200 */
[----:B------:R-:W-:-:S05]  /*0a10*/  @!P0 FADD R12, R8, R8 ;  /* 0x00000008080c8221 */ /* 0x000fca0000000000 */
[----:B------:R-:W-:-:S04]  /*0a20*/  @!P1 LOP3.LUT R12, R12, 0x7f800000, RZ, 0x3c, !PT ;  /* 0x7f8000000c0c9812 */ /* 0x000fc800078e3cff */
[----:B------:R-:W-:-:S04]  /*0a30*/  @P2 LOP3.LUT R12, R12, 0x7fffffff, RZ, 0xc0, !PT ;  /* 0x7fffffff0c0c2812 */ /* 0x000fc800078ec0ff */
[----:B------:R-:W-:Y:S01]  /*0a40*/  @!P0 MOV R7, R12 ;  /* 0x0000000c00078202 */ /* 0x000fe20000000f00 */
[----:B------:R-:W-:Y:S06]  /*0a50*/  @!P0 BRA `(.L_x_11) ;  /* 0x0000000000288947 */ /* 0x000fec0003800000 */
[----:B------:R-:W-:Y:S02]  /*0a60*/  FSETP.NEU.AND P0, PT, |R3|, +INF , PT ;  /* 0x7f8000000300780b */ /* 0x000fe40003f0d200 */
[----:B------:R-:W-:-:S13]  /*0a70*/  FSETP.EQ.AND P1, PT, R8, -1, PT ;  /* 0xbf8000000800780b */ /* 0x000fda0003f22000 */
[----:B------:R-:W-:Y:S05]  /*0a80*/  @!P0 BRA P1, `(.L_x_11) ;  /* 0x00000000001c8947 */ /* 0x000fea0000800000 */
[----:B------:R-:W-:Y:S02]  /*0a90*/  FSETP.GEU.AND P1, PT, R8, RZ, PT ;  /* 0x000000ff0800720b */ /* 0x000fe40003f2e000 */
[----:B------:R-:W-:-:S11]  /*0aa0*/  MOV R7, R13 ;  /* 0x0000000d00077202 */ /* 0x000fd60000000f00 */
[----:B------:R-:W0:Y:S01]  /*0ab0*/  @!P1 FRND.FLOOR R12, R3 ;  /* 0x00000003000c9307 */ /* 0x000e220000205000 */
[----:B------:R-:W-:-:S04]  /*0ac0*/  @!P1 FSETP.NEU.AND P2, PT, |R11|, 1, PT ;  /* 0x3f8000000b00980b */ /* 0x000fc80003f4d200 */
[----:B------:R-:W-:Y:S02]  /*0ad0*/  @!P1 FSEL R11, R13, -R13, P2 ;  /* 0x8000000d0d0b9208 */ /* 0x000fe40001000000 */
[----:B0-----:R-:W-:-:S04]  /*0ae0*/  @!P1 FSETP.NEU.AND P0, PT, R3, R12, PT ;  /* 0x0000000c0300920b */ /* 0x001fc80003f0d000 */
[----:B------:R-:W-:-:S09]  /*0af0*/  @!P1 FSEL R7, R11, +QNAN , !P0 ;  /* 0x7fffffff0b079808 */ /* 0x000fd20004000000 */
.L_x_11:
[----:B------:R-:W-:Y:S05]  /*0b00*/  BSYNC.RECONVERGENT B0 ;  /* 0x0000000000007941 */ /* 0x000fea0003800200 */
.L_x_10:
[----:B------:R-:W-:Y:S01]  /*0b10*/  FADD R3, -R8, 1 ;  /* 0x3f80000008037421 */ /* 0x000fe20000000100 */
[----:B------:R-:W-:Y:S03]  /*0b20*/  BSSY.RECONVERGENT B0, `(.L_x_12) ;  /* 0x000005b000007945 */ /* 0x000fe60003800200 */
[C---:B------:R-:W-:Y:S01]  /*0b30*/  FMUL R12, |R3|.reuse, 16777216 ;  /* 0x4b800000030c7820 */ /* 0x040fe20000400200 */
[----:B------:R-:W-:-:S04]  /*0b40*/  FSETP.GEU.AND P0, PT, |R3|, 1.175494350822287508e-38, PT ;  /* 0x008000000300780b */ /* 0x000fc80003f0e200 */
[----:B------:R-:W-:-:S04]  /*0b50*/  FSEL R12, R12, |R3|, !P0 ;  /* 0x400000030c0c7208 */ /* 0x000fc80004000000 */
[----:B------:R-:W-:-:S04]  /*0b60*/  IADD3 R11, PT, PT, R12, -0x3f3504f3, RZ ;  /* 0xc0cafb0d0c0b7810 */ /* 0x000fc80007ffe0ff */
[----:B------:R-:W-:-:S04]  /*0b70*/  LOP3.LUT R13, R11, 0xff800000, RZ, 0xc0, !PT ;  /* 0xff8000000b0d7812 */ /* 0x000fc800078ec0ff */
[-C--:B------:R-:W-:Y:S02]  /*0b80*/  IADD3 R12, PT, PT, R12, -R13.reuse, RZ ;  /* 0x8000000d0c0c7210 */ /* 0x080fe40007ffe0ff */
[----:B------:R-:W-:-:S03]  /*0b90*/  I2FP.F32.S32 R13, R13 ;  /* 0x0000000d000d7245 */ /* 0x000fc60000201400 */
        /* <DEDUP_REMOVED lines=8> */
[CC--:B------:R-:W-:Y:S01]  /*0c20*/  FMUL R13, R11.reuse, R11.reuse ;  /* 0x0000000b0b0d7220 */ /* 0x0c0fe20000400000 */
[----:B------:R-:W-:Y:S02]  /*0c30*/  FFMA R12, R11, 1.4426950216293334961, R14 ;  /* 0x3fb8aa3b0b0c7823 */ /* 0x000fe4000000000e */
[----:B------:R-:W-:Y:S01]  /*0c40*/  FADD R17, R17, R17 ;  /* 0x0000001111117221 */ /* 0x000fe20000000000 */
[C---:B------:R-:W-:Y:S01]  /*0c50*/  FFMA R2, R13.reuse, R2, 0.0032181653659790754318 ;  /* 0x3b52e7db0d027423 */ /* 0x040fe20000000002 */
[----:B------:R-:W-:Y:S02]  /*0c60*/  FADD R18, R14, -R12 ;  /* 0x8000000c0e127221 */ /* 0x000fe40000000000 */
[----:B------:R-:W-:Y:S01]  /*0c70*/  FFMA R16, R16, -R11, R17 ;  /* 0x8000000b10107223 */ /* 0x000fe20000000011 */
[----:B------:R-:W-:Y:S02]  /*0c80*/  FFMA R14, R13, R2, 0.018033718690276145935 ;  /* 0x3c93bb730d0e7423 */ /* 0x000fe40000000002 */
[----:B------:R-:W0:Y:S01]  /*0c90*/  LDC R2, c[0x0][0x394] ;  /* 0x0000e500ff027b82 */ /* 0x000e220000000800 */
[----:B------:R-:W-:Y:S01]  /*0ca0*/  FMUL R16, R15, R16 ;  /* 0x000000100f107220 */ /* 0x000fe20000400000 */
[----:B------:R-:W-:Y:S01]  /*0cb0*/  FFMA R15, R11, 1.4426950216293334961, R18 ;  /* 0x3fb8aa3b0b0f7823 */ /* 0x000fe20000000012 */
        /* <DEDUP_REMOVED lines=8> */
[----:B0-----:R-:W-:Y:S01]  /*0d40*/  FMUL R11, R14, R2 ;  /* 0x000000020e0b7220 */ /* 0x001fe20000400000 */
[----:B------:R-:W-:-:S03]  /*0d50*/  FADD R12, -R12, R14 ;  /* 0x0000000e0c0c7221 */ /* 0x000fc60000000100 */
[----:B------:R-:W0:Y:S01]  /*0d60*/  FRND R16, R11 ;  /* 0x0000000b00107307 */ /* 0x000e220000201000 */
[----:B------:R-:W-:Y:S01]  /*0d70*/  FADD R13, R13, -R12 ;  /* 0x8000000c0d0d7221 */ /* 0x000fe20000000000 */
[-C--:B------:R-:W-:Y:S01]  /*0d80*/  FFMA R14, R14, R2.reuse, -R11 ;  /* 0x000000020e0e7223 */ /* 0x080fe2000000080b */
[C---:B------:R-:W-:Y:S02]  /*0d90*/  FSETP.GT.AND P1, PT, |R11|.reuse, 152, PT ;  /* 0x431800000b00780b */ /* 0x040fe40003f24200 */
[----:B------:R-:W-:Y:S01]  /*0da0*/  FSETP.GEU.AND P2, PT, R11, RZ, PT ;  /* 0x000000ff0b00720b */ /* 0x000fe20003f4e000 */
[----:B------:R-:W-:Y:S02]  /*0db0*/  FFMA R13, R13, R2, R14 ;  /* 0x000000020d0d7223 */ /* 0x000fe4000000000e */
[----:B------:R-:W1:Y:S01]  /*0dc0*/  F2I.NTZ R14, R11 ;  /* 0x0000000b000e7305 */ /* 0x000e620000203100 */
[----:B0-----:R-:W-:Y:S01]  /*0dd0*/  FADD R12, R11, -R16 ;  /* 0x800000100b0c7221 */ /* 0x001fe20000000000 */
[----:B------:R-:W-:-:S03]  /*0de0*/  FSETP.GT.AND P0, PT, R16, RZ, PT ;  /* 0x000000ff1000720b */ /* 0x000fc60003f04000 */
[----:B------:R-:W-:Y:S01]  /*0df0*/  FADD R13, R13, R12 ;  /* 0x0000000c0d0d7221 */ /* 0x000fe20000000000 */
[----:B------:R-:W-:Y:S02]  /*0e00*/  SEL R15, RZ, 0x83000000, P0 ;  /* 0x83000000ff0f7807 */ /* 0x000fe40000000000 */
[----:B------:R-:W-:Y:S01]  /*0e10*/  FSETP.NEU.AND P0, PT, R3, 1, PT ;  /* 0x3f8000000300780b */ /* 0x000fe20003f0d000 */
[----:B------:R-:W-:-:S03]  /*0e20*/  FFMA R10, R13, R10, 0.0013391353422775864601 ;  /* 0x3aaf85ed0d0a7423 */ /* 0x000fc6000000000a */
[----:B------:R-:W-:Y:S01]  /*0e30*/  FSETP.EQ.OR P0, PT, R2, RZ, !P0 ;  /* 0x000000ff0200720b */ /* 0x000fe20004702400 */
[----:B------:R-:W-:-:S04]  /*0e40*/  FFMA R10, R13, R10, 0.0096188392490148544312 ;  /* 0x3c1d98560d0a7423 */ /* 0x000fc8000000000a */
[C---:B------:R-:W-:Y:S02]  /*0e50*/  FFMA R12, R13.reuse, R10, 0.055503588169813156128 ;  /* 0x3d6357bb0d0c7423 */ /* 0x040fe4000000000a */
[----:B------:R-:W0:Y:S02]  /*0e60*/  LDC R10, c[0x0][0x398] ;  /* 0x0000e600ff0a7b82 */ /* 0x000e240000000800 */
[----:B------:R-:W-:-:S04]  /*0e70*/  FFMA R12, R13, R12, 0.24022644758224487305 ;  /* 0x3e75fdec0d0c7423 */ /* 0x000fc8000000000c */
[----:B------:R-:W-:-:S04]  /*0e80*/  FFMA R12, R13, R12, 0.69314718246459960938 ;  /* 0x3f3172180d0c7423 */ /* 0x000fc8000000000c */
[----:B------:R-:W-:Y:S01]  /*0e90*/  FFMA R12, R13, R12, 1 ;  /* 0x3f8000000d0c7423 */ /* 0x000fe2000000000c */
[----:B------:R-:W-:Y:S02]  /*0ea0*/  IADD3 R13, PT, PT, R15, 0x7f000000, RZ ;  /* 0x7f0000000f0d7810 */ /* 0x000fe40007ffe0ff */
[----:B-1----:R-:W-:-:S03]  /*0eb0*/  LEA R15, R14, -R15, 0x17 ;  /* 0x8000000f0e0f7211 */ /* 0x002fc600078eb8ff */
[----:B------:R-:W-:-:S04]  /*0ec0*/  FMUL R12, R12, R13 ;  /* 0x0000000d0c0c7220 */ /* 0x000fc80000400000 */
[----:B------:R-:W-:Y:S01]  /*0ed0*/  FMUL R15, R12, R15 ;  /* 0x0000000f0c0f7220 */ /* 0x000fe20000400000 */
[----:B------:R-:W-:Y:S01]  /*0ee0*/  HFMA2 R12, -RZ, RZ, 1.875, 0 ;  /* 0x3f800000ff0c7431 */ /* 0x000fe200000001ff */
[----:B------:R-:W-:Y:S01]  /*0ef0*/  @P1 FSEL R15, RZ, +INF , !P2 ;  /* 0x7f800000ff0f1808 */ /* 0x000fe20005000000 */
[----:B0-----:R-:W-:Y:S01]  /*0f00*/  FFMA R7, R9, R7, R10 ;  /* 0x0000000709077223 */ /* 0x001fe2000000000a */
[----:B------:R-:W-:Y:S06]  /*0f10*/  @P0 BRA `(.L_x_13) ;  /* 0x00000000006c0947 */ /* 0x000fec0003800000 */
[----:B------:R-:W-:-:S04]  /*0f20*/  FSETP.NAN.AND P0, PT, |R2|, |R2|, PT ;  /* 0x400000020200720b */ /* 0x000fc80003f08200 */
[----:B------:R-:W-:-:S13]  /*0f30*/  FSETP.NUM.AND P0, PT, |R3|, |R3|, !P0 ;  /* 0x400000030300720b */ /* 0x000fda0004707200 */
[----:B------:R-:W-:Y:S01]  /*0f40*/  @!P0 FADD R12, R3, R2 ;  /* 0x00000002030c8221 */ /* 0x000fe20000000000 */
[----:B------:R-:W-:Y:S06]  /*0f50*/  @!P0 BRA `(.L_x_13) ;  /* 0x00000000005c8947 */ /* 0x000fec0003800000 */
[----:B------:R-:W-:Y:S01]  /*0f60*/  FMUL R13, R2, 0.5 ;  /* 0x3f000000020d7820 */ /* 0x000fe20000400000 */
[----:B------:R-:W-:-:S04]  /*0f70*/  FSETP.NEU.AND P0, PT, |R3|, +INF , PT ;  /* 0x7f8000000300780b */ /* 0x000fc80003f0d200 */
[----:B------:R-:W-:Y:S01]  /*0f80*/  FSETP.NEU.AND P0, PT, R3, RZ, P0 ;  /* 0x000000ff0300720b */ /* 0x000fe2000070d000 */
[----:B------:R-:W0:Y:S03]  /*0f90*/  FRND.TRUNC R13, R13 ;  /* 0x0000000d000d7307 */ /* 0x000e26000020d000 */
[----:B------:R-:W-:Y:S01]  /*0fa0*/  FSETP.GEU.OR P1, PT, R2, RZ, P0 ;  /* 0x000000ff0200720b */ /* 0x000fe2000072e400 */
[----:B0-----:R-:W-:-:S04]  /*0fb0*/  FADD R11, R13, R13 ;  /* 0x0000000d0d0b7221 */ /* 0x001fc80000000000 */
[----:B------:R-:W-:-:S04]  /*0fc0*/  FADD R14, -R11, R2 ;  /* 0x000000020b0e7221 */ /* 0x000fc80000000100 */
[----:B------:R-:W-:Y:S01]  /*0fd0*/  @!P0 FADD R11, R3, R3 ;  /* 0x00000003030b8221 */ /* 0x000fe20000000000 */
[----:B------:R-:W-:-:S04]  /*0fe0*/  FSETP.NEU.AND P2, PT, |R14|, 1, !P0 ;  /* 0x3f8000000e00780b */ /* 0x000fc8000474d200 */
[----:B------:R-:W-:-:S09]  /*0ff0*/  @!P1 LOP3.LUT R11, R11, 0x7f800000, RZ, 0x3c, !PT ;  /* 0x7f8000000b0b9812 */ /* 0x000fd200078e3cff */
[----:B------:R-:W-:-:S04]  /*1000*/  @P2 LOP3.LUT R11, R11, 0x7fffffff, RZ, 0xc0, !PT ;  /* 0x7fffffff0b0b2812 */ /* 0x000fc800078ec0ff */
[----:B------:R-:W-:Y:S01]  /*1010*/  @!P0 MOV R12, R11 ;  /* 0x0000000b000c8202 */ /* 0x000fe20000000f00 */
[----:B------:R-:W-:Y:S06]  /*1020*/  @!P0 BRA `(.L_x_13) ;  /* 0x0000000000288947 */ /* 0x000fec0003800000 */
[----:B------:R-:W-:Y:S02]  /*1030*/  FSETP.EQ.AND P1, PT, R3, -1, PT ;  /* 0xbf8000000300780b */ /* 0x000fe40003f22000 */
[----:B------:R-:W-:-:S13]  /*1040*/  FSETP.NEU.AND P0, PT, |R2|, +INF , PT ;  /* 0x7f8000000200780b */ /* 0x000fda0003f0d200 */
[----:B------:R-:W-:Y:S05]  /*1050*/  @!P0 BRA P1, `(.L_x_13) ;  /* 0x00000000001c8947 */ /* 0x000fea0000800000 */
[----:B------:R-:W-:Y:S02]  /*1060*/  FSETP.GEU.AND P1, PT, -R8, -1, PT ;  /* 0xbf8000000800780b */ /* 0x000fe40003f2e100 */
[----:B------:R-:W-:-:S11]  /*1070*/  MOV R12, R15 ;  /* 0x0000000f000c7202 */ /* 0x000fd60000000f00 */
[----:B------:R-:W0:Y:S01]  /*1080*/  @!P1 FRND.FLOOR R3, R2 ;  /* 0x0000000200039307 */ /* 0x000e220000205000 */
[----:B------:R-:W-:Y:S02]  /*1090*/  @!P1 FSETP.NEU.AND P2, PT, |R14|, 1, PT ;  /* 0x3f8000000e00980b */ /* 0x000fe40003f4d200 */
[----:B0-----:R-:W-:Y:S02]  /*10a0*/  @!P1 FSETP.NEU.AND P0, PT, R3, R2, PT ;  /* 0x000000020300920b */ /* 0x001fe40003f0d000 */
[----:B------:R-:W-:-:S04]  /*10b0*/  @!P1 FSEL R3, R15, -R15, P2 ;  /* 0x8000000f0f039208 */ /* 0x000fc80001000000 */
[----:B------:R-:W-:-:S07]  /*10c0*/  @!P1 FSEL R12, R3, +QNAN , !P0 ;  /* 0x7fffffff030c9808 */ /* 0x000fce0004000000 */
.L_x_13:
[----:B------:R-:W-:Y:S05]  /*10d0*/  BSYNC.RECONVERGENT B0 ;  /* 0x0000000000007941 */ /* 0x000fea0003800200 */
.L_x_12:
[----:B------:R-:W0:Y:S08]  /*10e0*/  F2F.F64.F32 R2, R12 ;  /* 0x0000000c00027310 */ /* 0x000e300000201800 */
[----:B------:R-:W-:Y:S01]  /*10f0*/  F2F.F64.F32 R8, R9 ;  /* 0x0000000900087310 */ /* 0x000fe20000201800 */
[----:B0-----:R-:W-:-:S07]  /*1100*/  DADD R2, -R2, 1 ;  /* 0x3ff0000002027429 */ /* 0x001fce0000000100 */
[----:B------:R-:W0:Y:S02]  /*1110*/  F2F.F64.F32 R10, R10 ;  /* 0x0000000a000a7310 */ /* 0x000e240000201800 */
[----:B0-----:R-:W-:-:S10]  /*1120*/  DFMA R2, R2, R8, R10 ;  /* 0x000000080202722b */ /* 0x001fd4000000000a */
[----:B------:R0:W1:Y:S02]  /*1130*/  F2F.F32.F64 R2, R2 ;  /* 0x0000000200027310 */ /* 0x0000640000301000 */
.L_x_5:
[----:B------:R-:W-:Y:S05]  /*1140*/  BSYNC.RECONVERGENT B2 ;  /* 0x0000000000027941 */ /* 0x000fea0003800200 */
.L_x_4:
[----:B------:R-:W2:Y:S01]  /*1150*/  LDG.E R10, desc[UR4][R4.64+0x4] ;  /* 0x00000404040a7981 */ /* 0x000ea2000c1e1900 */
[----:B------:R-:W2:Y:S01]  /*1160*/  LDC.64 R12, c[0x0][0x3a0] ;  /* 0x0000e800ff0c7b82 */ /* 0x000ea20000000a00 */
[----:B------:R-:W-:Y:S07]  /*1170*/  BSSY.RECONVERGENT B2, `(.L_x_14) ;  /* 0x000001e000027945 */ /* 0x000fee0003800200 */
[----:B------:R-:W3:Y:S08]  /*1180*/  LDC R9, c[0x0][0x390] ;  /* 0x0000e400ff097b82 */ /* 0x000ef00000000800 */
[----:B0-----:R-:W0:Y:S01]  /*1190*/  LDC R3, c[0x0][0x388] ;  /* 0x0000e200ff037b82 */ /* 0x001e220000000800 */
[C---:B--2---:R-:W-:Y:S01]  /*11a0*/  FSETP.GE.AND P0, PT, R10.reuse, R13, PT ;  /* 0x0000000d0a00720b */ /* 0x044fe20003f06000 */
[----:B------:R-:W-:-:S12]  /*11b0*/  FADD R8, R10, -R13 ;  /* 0x8000000d0a087221 */ /* 0x000fd80000000000 */
[----:B------:R-:W-:Y:S01]  /*11c0*/  @P0 FFMA R10, R8, R12, R13 ;  /* 0x0000000c080a0223 */ /* 0x000fe2000000000d */
[----:B0-----:R-:W-:-:S04]  /*11d0*/  FSETP.NEU.AND P0, PT, R3, 1, PT ;  /* 0x3f8000000300780b */ /* 0x001fc80003f0d000 */
[----:B---3--:R-:W-:Y:S02]  /*11e0*/  FSETP.GTU.AND P1, PT, R10, R9, PT ;  /* 0x000000090a00720b */ /* 0x008fe40003f2c000 */
[----:B-1----:R-:W-:-:S11]  /*11f0*/  FSEL R7, R2, R7, !P0 ;  /* 0x0000000702077208 */ /* 0x002fd60004000000 */
        /* <DEDUP_REMOVED lines=11> */
[----:B------:R-:W-:Y:S02]  /*12b0*/  MOV R2, R10 ;  /* 0x0000000a00027202 */ /* 0x000fe40000000f00 */
[----:B------:R-:W-:Y:S02]  /*12c0*/  MOV R12, 0x12f0 ;  /* 0x000012f0000c7802 */ /* 0x000fe40000000f00 */
[----:B0-----:R-:W-:-:S07]  /*12d0*/  MOV R3, UR6 ;  /* 0x0000000600037c02 */ /* 0x001fce0008000f00 */
[----:B------:R-:W-:Y:S05]  /*12e0*/  CALL.REL.NOINC `($__internal_1_$__cuda_sm3x_div_rn_noftz_f32_slowpath) ;  /* 0x0000002000c87944 */ /* 0x000fea0003c00000 */
.L_x_17:
[----:B------:R-:W-:Y:S05]  /*12f0*/  BSYNC.RECONVERGENT B3 ;  /* 0x0000000000037941 */ /* 0x000fea0003800200 */
.L_x_16:
[----:B------:R-:W0:Y:S01]  /*1300*/  LDCU UR6, c[0x0][0x38c] ;  /* 0x00007180ff0677ac */ /* 0x000e220008000800 */
[----:B------:R-:W-:Y:S01]  /*1310*/  FADD R3, -R2, 1 ;  /* 0x3f80000002037421 */ /* 0x000fe20000000100 */
[----:B------:R-:W1:Y:S03]  /*1320*/  LDCU UR7, c[0x0][0x390] ;  /* 0x00007200ff0777ac */ /* 0x000e660008000800 */
[----:B0-----:R-:W-:-:S04]  /*1330*/  FFMA R3, R3, UR6, R2 ;  /* 0x0000000603037c23 */ /* 0x001fc80008000002 */
[----:B-1----:R-:W-:-:S07]  /*1340*/  FMUL R10, R3, UR7 ;  /* 0x00000007030a7c20 */ /* 0x002fce0008400000 */
.L_x_15:
[----:B------:R-:W-:Y:S05]  /*1350*/  BSYNC.RECONVERGENT B2 ;  /* 0x0000000000027941 */ /* 0x000fea0003800200 */
.L_x_14:
[----:B------:R-:W0:Y:S01]  /*1360*/  LDC.64 R8, c[0x0][0x398] ;  /* 0x0000e600ff087b82 */ /* 0x000e220000000a00 */
[----:B------:R-:W1:Y:S01]  /*1370*/  LDCU UR6, c[0x0][0x3a8] ;  /* 0x00007500ff0677ac */ /* 0x000e620008000800 */
[----:B------:R-:W-:Y:S01]  /*1380*/  BSSY.RECONVERGENT B2, `(.L_x_18) ;  /* 0x00000e2000027945 */ /* 0x000fe20003800200 */
[----:B-1----:R-:W-:-:S05]  /*1390*/  FADD R2, R10, UR6 ;  /* 0x000000060a027e21 */ /* 0x002fca0008000000 */
[C---:B0-----:R-:W-:Y:S02]  /*13a0*/  FSETP.GTU.AND P0, PT, R2.reuse, R9, PT ;  /* 0x000000090200720b */ /* 0x041fe40003f0c000 */
[----:B------:R-:W-:Y:S02]  /*13b0*/  MOV R11, R2 ;  /* 0x00000002000b7202 */ /* 0x000fe40000000f00 */
[----:B------:R-:W-:-:S13]  /*13c0*/  FSETP.LTU.OR P0, PT, R2, R8, P0 ;  /* 0x000000080200720b */ /* 0x000fda0000709400 */
[----:B------:R-:W-:Y:S05]  /*13d0*/  @P0 BRA `(.L_x_19) ;  /* 0x0000000c00700947 */ /* 0x000fea0003800000 */
        /* <DEDUP_REMOVED lines=13> */
[----:B------:R-:W-:Y:S02]  /*14b0*/  MOV R3, R9 ;  /* 0x0000000900037202 */ /* 0x000fe40000000f00 */
[----:B------:R-:W-:-:S07]  /*14c0*/  MOV R12, 0x14e0 ;  /* 0x000014e0000c7802 */ /* 0x000fce0000000f00 */
[----:B------:R-:W-:Y:S05]  /*14d0*/  CALL.REL.NOINC `($__internal_1_$__cuda_sm3x_div_rn_noftz_f32_slowpath) ;  /* 0x00000020004c7944 */ /* 0x000fea0003c00000 */
[----:B------:R-:W-:-:S07]  /*14e0*/  MOV R10, R2 ;  /* 0x00000002000a7202 */ /* 0x000fce0000000f00 */
.L_x_21:
[----:B------:R-:W-:Y:S05]  /*14f0*/  BSYNC.RECONVERGENT B3 ;  /* 0x0000000000037941 */ /* 0x000fea0003800200 */
.L_x_20:
        /* <DEDUP_REMOVED lines=9> */
.L_x_22:
[----:B------:R-:W0:Y:S02]  /*1590*/  MUFU.RCP R3, R2 ;  /* 0x0000000200037308 */ /* 0x000e240000001000 */
[----:B0-----:R-:W-:-:S04]  /*15a0*/  FFMA R11, R3, R2, -1 ;  /* 0xbf800000030b7423 */ /* 0x001fc80000000002 */
[----:B------:R-:W-:-:S04]  /*15b0*/  FADD.FTZ R12, -R11, -RZ ;  /* 0x800000ff0b0c7221 */ /* 0x000fc80000010100 */
[----:B------:R-:W-:-:S07]  /*15c0*/  FFMA R3, R3, R12, R3 ;  /* 0x0000000c03037223 */ /* 0x000fce0000000003 */
.L_x_23:
[C---:B------:R-:W-:Y:S01]  /*15d0*/  FMUL R11, |R10|.reuse, 16777216 ;  /* 0x4b8000000a0b7820 */ /* 0x040fe20000400200 */
[----:B------:R-:W-:Y:S01]  /*15e0*/  FSETP.GEU.AND P0, PT, |R10|, 1.175494350822287508e-38, PT ;  /* 0x008000000a00780b */ /* 0x000fe20003f0e200 */
[----:B------:R-:W-:Y:S03]  /*15f0*/  BSSY.RECONVERGENT B0, `(.L_x_24) ;  /* 0x0000057000007945 */ /* 0x000fe60003800200 */
[----:B------:R-:W-:Y:S02]  /*1600*/  FSEL R11, R11, |R10|, !P0 ;  /* 0x4000000a0b0b7208 */ /* 0x000fe40004000000 */
[----:B------:R-:W-:Y:S02]  /*1610*/  FSEL R12, RZ, -24, P0 ;  /* 0xc1c00000ff0c7808 */ /* 0x000fe40000000000 */
[----:B------:R-:W-:-:S04]  /*1620*/  IADD3 R2, PT, PT, R11, -0x3f3504f3, RZ ;  /* 0xc0cafb0d0b027810 */ /* 0x000fc80007ffe0ff */
[----:B------:R-:W-:-:S04]  /*1630*/  LOP3.LUT R2, R2, 0xff800000, RZ, 0xc0, !PT ;  /* 0xff80000002027812 */ /* 0x000fc800078ec0ff */
[-C--:B------:R-:W-:Y:S02]  /*1640*/  IADD3 R11, PT, PT, R11, -R2.reuse, RZ ;  /* 0x800000020b0b7210 */ /* 0x080fe40007ffe0ff */
[----:B------:R-:W-:Y:S01]  /*1650*/  I2FP.F32.S32 R13, R2 ;  /* 0x00000002000d7245 */ /* 0x000fe20000201400 */
[----:B------:R-:W-:Y:S02]  /*1660*/  HFMA2 R2, -RZ, RZ, 0.771484375, 0.21533203125 ;  /* 0x3a2c32e4ff027431 */ /* 0x000fe400000001ff */
[C---:B------:R-:W-:Y:S01]  /*1670*/  FADD R15, R11.reuse, 1 ;  /* 0x3f8000000b0f7421 */ /* 0x040fe20000000000 */
[----:B------:R-:W-:-:S04]  /*1680*/  FADD R16, R11, -1 ;  /* 0xbf8000000b107421 */ /* 0x000fc80000000000 */
        /* <DEDUP_REMOVED lines=27> */
[C---:B------:R-:W-:Y:S02]  /*1840*/  FSETP.GT.AND P1, PT, |R14|.reuse, 152, PT ;  /* 0x431800000e00780b */ /* 0x040fe40003f24200 */
[----:B------:R-:W-:Y:S01]  /*1850*/  FSETP.GEU.AND P2, PT, R14, RZ, PT ;  /* 0x000000ff0e00720b */ /* 0x000fe20003f4e000 */
[----:B------:R-:W-:Y:S01]  /*1860*/  FFMA R12, R12, R3, R11 ;  /* 0x000000030c0c7223 */ /* 0x000fe2000000000b */
[----:B------:R-:W-:Y:S01]  /*1870*/  MOV R11, 0x391fcb8e ;  /* 0x391fcb8e000b7802 */ /* 0x000fe20000000f00 */
[----:B------:R-:W-:Y:S01]  /*1880*/  F2I.NTZ R17, R14 ;  /* 0x0000000e00117305 */ /* 0x000fe20000203100 */
[----:B0-----:R-:W-:Y:S01]  /*1890*/  FADD R13, R14, -R15 ;  /* 0x8000000f0e0d7221 */ /* 0x001fe20000000000 */
[----:B------:R-:W-:-:S03]  /*18a0*/  FSETP.GT.AND P0, PT, R15, RZ, PT ;  /* 0x000000ff0f00720b */ /* 0x000fc60003f04000 */
[----:B------:R-:W-:Y:S01]  /*18b0*/  FADD R16, R12, R13 ;  /* 0x0000000d0c107221 */ /* 0x000fe20000000000 */
[C---:B------:R-:W-:Y:S01]  /*18c0*/  FMUL R12, R3.reuse, 0.5 ;  /* 0x3f000000030c7820 */ /* 0x040fe20000400000 */
[----:B------:R-:W-:Y:S02]  /*18d0*/  SEL R18, RZ, 0x83000000, P0 ;  /* 0x83000000ff127807 */ /* 0x000fe40000000000 */
[----:B------:R-:W-:Y:S01]  /*18e0*/  FFMA R13, R16, R11, 0.0013391353422775864601 ;  /* 0x3aaf85ed100d7423 */ /* 0x000fe2000000000b */
[----:B------:R-:W-:Y:S02]  /*18f0*/  FSETP.NEU.AND P0, PT, R10, 1, PT ;  /* 0x3f8000000a00780b */ /* 0x000fe40003f0d000 */
[----:B------:R-:W0:Y:S01]  /*1900*/  FRND.TRUNC R12, R12 ;  /* 0x0000000c000c7307 */ /* 0x000e22000020d000 */
[----:B------:R-:W-:Y:S01]  /*1910*/  FFMA R13, R16, R13, 0.0096188392490148544312 ;  /* 0x3c1d9856100d7423 */ /* 0x000fe2000000000d */
[----:B------:R-:W-:-:S03]  /*1920*/  FSETP.EQ.OR P0, PT, R3, RZ, !P0 ;  /* 0x000000ff0300720b */ /* 0x000fc60004702400 */
[----:B------:R-:W-:-:S04]  /*1930*/  FFMA R13, R16, R13, 0.055503588169813156128 ;  /* 0x3d6357bb100d7423 */ /* 0x000fc8000000000d */
[----:B------:R-:W-:-:S04]  /*1940*/  FFMA R13, R16, R13, 0.24022644758224487305 ;  /* 0x3e75fdec100d7423 */ /* 0x000fc8000000000d */
[----:B------:R-:W-:Y:S01]  /*1950*/  FFMA R13, R16, R13, 0.69314718246459960938 ;  /* 0x3f317218100d7423 */ /* 0x000fe2000000000d */
[----:B0-----:R-:W-:-:S03]  /*1960*/  FADD R14, R12, R12 ;  /* 0x0000000c0c0e7221 */ /* 0x001fc60000000000 */
[----:B------:R-:W-:Y:S01]  /*1970*/  FFMA R13, R16, R13, 1 ;  /* 0x3f800000100d7423 */ /* 0x000fe2000000000d */
[----:B------:R-:W-:Y:S02]  /*1980*/  IADD3 R16, PT, PT, R18, 0x7f000000, RZ ;  /* 0x7f00000012107810 */ /* 0x000fe40007ffe0ff */
[----:B------:R-:W-:-:S03]  /*1990*/  LEA R18, R17, -R18, 0x17 ;  /* 0x8000001211127211 */ /* 0x000fc600078eb8ff */
        /* <DEDUP_REMOVED lines=21> */
[----:B------:R-:W-:-:S13]  /*1af0*/  FSETP.GEU.AND P1, PT, R10, RZ, PT ;  /* 0x000000ff0a00720b */ /* 0x000fda0003f2e000 */
[----:B------:R-:W0:Y:S01]  /*1b00*/  @!P1 FRND.FLOOR R8, R3 ;  /* 0x0000000300089307 */ /* 0x000e220000205000 */
[----:B------:R-:W-:-:S04]  /*1b10*/  @!P1 FSETP.NEU.AND P2, PT, |R14|, 1, PT ;  /* 0x3f8000000e00980b */ /* 0x000fc80003f4d200 */
[-C--:B------:R-:W-:Y:S02]  /*1b20*/  @!P1 FSEL R12, R13, -R13.reuse, P2 ;  /* 0x8000000d0d0c9208 */ /* 0x080fe40001000000 */
[----:B0-----:R-:W-:Y:S02]  /*1b30*/  @!P1 FSETP.NEU.AND P0, PT, R3, R8, PT ;  /* 0x000000080300920b */ /* 0x001fe40003f0d000 */
[----:B------:R-:W-:Y:S02]  /*1b40*/  MOV R8, R13 ;  /* 0x0000000d00087202 */ /* 0x000fe40000000f00 */
[----:B------:R-:W-:-:S09]  /*1b50*/  @!P1 FSEL R8, R12, +QNAN , !P0 ;  /* 0x7fffffff0c089808 */ /* 0x000fd20004000000 */
.L_x_25:
[----:B------:R-:W-:Y:S05]  /*1b60*/  BSYNC.RECONVERGENT B0 ;  /* 0x0000000000007941 */ /* 0x000fea0003800200 */
.L_x_24:
[----:B------:R-:W-:Y:S01]  /*1b70*/  FADD R3, -R10, 1 ;  /* 0x3f8000000a037421 */ /* 0x000fe20000000100 */
[----:B------:R-:W-:Y:S03]  /*1b80*/  BSSY.RECONVERGENT B0, `(.L_x_26) ;  /* 0x000005b000007945 */ /* 0x000fe60003800200 */
[C---:B------:R-:W-:Y:S01]  /*1b90*/  FMUL R12, |R3|.reuse, 16777216 ;  /* 0x4b800000030c7820 */ /* 0x040fe20000400200 */
[----:B------:R-:W-:-:S04]  /*1ba0*/  FSETP.GEU.AND P0, PT, |R3|, 1.175494350822287508e-38, PT ;  /* 0x008000000300780b */ /* 0x000fc80003f0e200 */
[----:B------:R-:W-:-:S04]  /*1bb0*/  FSEL R12, R12, |R3|, !P0 ;  /* 0x400000030c0c7208 */ /* 0x000fc80004000000 */
[----:B------:R-:W-:-:S04]  /*1bc0*/  IADD3 R13, PT, PT, R12, -0x3f3504f3, RZ ;  /* 0xc0cafb0d0c0d7810 */ /* 0x000fc80007ffe0ff */
[----:B------:R-:W-:Y:S02]  /*1bd0*/  LOP3.LUT R15, R13, 0xff800000, RZ, 0xc0, !PT ;  /* 0xff8000000d0f7812 */ /* 0x000fe400078ec0ff */
[----:B------:R-:W-:Y:S02]  /*1be0*/  FSEL R13, RZ, -24, P0 ;  /* 0xc1c00000ff0d7808 */ /* 0x000fe40000000000 */
[-C--:B------:R-:W-:Y:S02]  /*1bf0*/  IADD3 R12, PT, PT, R12, -R15.reuse, RZ ;  /* 0x8000000f0c0c7210 */ /* 0x080fe40007ffe0ff */
[----:B------:R-:W-:-:S03]  /*1c00*/  I2FP.F32.S32 R14, R15 ;  /* 0x0000000f000e7245 */ /* 0x000fc60000201400 */
[C---:B------:R-:W-:Y:S01]  /*1c10*/  FADD R16, R12.reuse, 1 ;  /* 0x3f8000000c107421 */ /* 0x040fe20000000000 */
[----:B------:R-:W-:Y:S01]  /*1c20*/  FADD R17, R12, -1 ;  /* 0xbf8000000c117421 */ /* 0x000fe20000000000 */
[----:B------:R-:W-:-:S03]  /*1c30*/  FFMA R15, R14, 1.1920928955078125e-07, R13 ;  /* 0x340000000e0f7823 */ /* 0x000fc6000000000d */
[----:B------:R-:W-:Y:S01]  /*1c40*/  FADD R19, R17, R17 ;  /* 0x0000001111137221 */ /* 0x000fe20000000000 */
[----:B------:R-:W0:Y:S03]  /*1c50*/  MUFU.RCP R16, R16 ;  /* 0x0000001000107308 */ /* 0x000e260000001000 */
[----:B0-----:R-:W-:-:S04]  /*1c60*/  FMUL R12, R16, R19 ;  /* 0x00000013100c7220 */ /* 0x001fc80000400000 */
[----:B------:R-:W-:Y:S01]  /*1c70*/  FADD R18, R17, -R12 ;  /* 0x8000000c11127221 */ /* 0x000fe20000000000 */
[C---:B------:R-:W-:Y:S01]  /*1c80*/  FMUL R19, R12.reuse, R12 ;  /* 0x0000000c0c137220 */ /* 0x040fe20000400000 */
[----:B------:R-:W-:Y:S02]  /*1c90*/  FFMA R13, R12, 1.4426950216293334961, R15 ;  /* 0x3fb8aa3b0c0d7823 */ /* 0x000fe4000000000f */
[----:B------:R-:W-:Y:S01]  /*1ca0*/  FADD R18, R18, R18 ;  /* 0x0000001212127221 */ /* 0x000fe20000000000 */
[----:B------:R-:W-:Y:S01]  /*1cb0*/  FFMA R2, R19, R2, 0.0032181653659790754318 ;  /* 0x3b52e7db13027423 */ /* 0x000fe20000000002 */
[----:B------:R-:W-:Y:S02]  /*1cc0*/  FADD R15, R15, -R13 ;  /* 0x8000000d0f0f7221 */ /* 0x000fe40000000000 */
[----:B------:R-:W-:Y:S01]  /*1cd0*/  FFMA R17, R17, -R12, R18 ;  /* 0x8000000c11117223 */ /* 0x000fe20000000012 */
[C---:B------:R-:W-:Y:S02]  /*1ce0*/  FFMA R14, R19.reuse, R2, 0.018033718690276145935 ;  /* 0x3c93bb73130e7423 */ /* 0x040fe40000000002 */
        /* <DEDUP_REMOVED lines=18> */
[----:B------:R-:W-:Y:S01]  /*1e10*/  FFMA R12, R13, R2, R12 ;  /* 0x000000020d0c7223 */ /* 0x000fe2000000000c */
[----:B0-----:R-:W-:Y:S01]  /*1e20*/  FADD R13, R15, -R16 ;  /* 0x800000100f0d7221 */ /* 0x001fe20000000000 */
[----:B------:R-:W-:-:S03]  /*1e30*/  FSETP.GT.AND P0, PT, R16, RZ, PT ;  /* 0x000000ff1000720b */ /* 0x000fc60003f04000 */
[----:B------:R-:W-:Y:S01]  /*1e40*/  FADD R14, R12, R13 ;  /* 0x0000000d0c0e7221 */ /* 0x000fe20000000000 */
[----:B------:R-:W-:Y:S01]  /*1e50*/  SEL R16, RZ, 0x83000000, P0 ;  /* 0x83000000ff107807 */ /* 0x000fe20000000000 */
[----:B------:R-:W0:Y:S01]  /*1e60*/  LDC R12, c[0x0][0x398] ;  /* 0x0000e600ff0c7b82 */ /* 0x000e220000000800 */
[----:B------:R-:W1:Y:S01]  /*1e70*/  F2I.NTZ R13, R15 ;  /* 0x0000000f000d7305 */ /* 0x000e620000203100 */
[----:B------:R-:W-:Y:S01]  /*1e80*/  FFMA R11, R14, R11, 0.0013391353422775864601 ;  /* 0x3aaf85ed0e0b7423 */ /* 0x000fe2000000000b */
[----:B------:R-:W-:-:S03]  /*1e90*/  FSETP.NEU.AND P0, PT, R3, 1, PT ;  /* 0x3f8000000300780b */ /* 0x000fc60003f0d000 */
[----:B------:R-:W-:Y:S01]  /*1ea0*/  FFMA R11, R14, R11, 0.0096188392490148544312 ;  /* 0x3c1d98560e0b7423 */ /* 0x000fe2000000000b */
[----:B------:R-:W-:-:S03]  /*1eb0*/  FSETP.EQ.OR P0, PT, R2, RZ, !P0 ;  /* 0x000000ff0200720b */ /* 0x000fc60004702400 */
[----:B------:R-:W-:-:S04]  /*1ec0*/  FFMA R11, R14, R11, 0.055503588169813156128 ;  /* 0x3d6357bb0e0b7423 */ /* 0x000fc8000000000b */
[----:B------:R-:W-:-:S04]  /*1ed0*/  FFMA R11, R14, R11, 0.24022644758224487305 ;  /* 0x3e75fdec0e0b7423 */ /* 0x000fc8000000000b */
[----:B------:R-:W-:-:S04]  /*1ee0*/  FFMA R11, R14, R11, 0.69314718246459960938 ;  /* 0x3f3172180e0b7423 */ /* 0x000fc8000000000b */
[----:B------:R-:W-:Y:S01]  /*1ef0*/  FFMA R11, R14, R11, 1 ;  /* 0x3f8000000e0b7423 */ /* 0x000fe2000000000b */
[----:B------:R-:W-:Y:S02]  /*1f00*/  IADD3 R14, PT, PT, R16, 0x7f000000, RZ ;  /* 0x7f000000100e7810 */ /* 0x000fe40007ffe0ff */
[----:B-1----:R-:W-:-:S03]  /*1f10*/  LEA R16, R13, -R16, 0x17 ;  /* 0x800000100d107211 */ /* 0x002fc600078eb8ff */
[----:B------:R-:W-:Y:S01]  /*1f20*/  FMUL R11, R11, R14 ;  /* 0x0000000e0b0b7220 */ /* 0x000fe20000400000 */
[----:B------:R-:W-:-:S03]  /*1f30*/  HFMA2 R14, -RZ, RZ, 1.875, 0 ;  /* 0x3f800000ff0e7431 */ /* 0x000fc600000001ff */
[----:B------:R-:W-:Y:S01]  /*1f40*/  FMUL R16, R11, R16 ;  /* 0x000000100b107220 */ /* 0x000fe20000400000 */
[----:B0-----:R-:W-:Y:S01]  /*1f50*/  FFMA R11, R9, R8, R12 ;  /* 0x00000008090b7223 */ /* 0x001fe2000000000c */
[----:B------:R-:W-:Y:S01]  /*1f60*/  @P1 FSEL R16, RZ, +INF , !P2 ;  /* 0x7f800000ff101808 */ /* 0x000fe20005000000 */
        /* <DEDUP_REMOVED lines=9> */
[----:B------:R-:W-:-:S09]  /*2000*/  FSETP.GEU.OR P1, PT, R2, RZ, P0 ;  /* 0x000000ff0200720b */ /* 0x000fd2000072e400 */
[----:B------:R-:W-:Y:S01]  /*2010*/  @!P0 FADD R8, R3, R3 ;  /* 0x0000000303088221 */ /* 0x000fe20000000000 */
[----:B0-----:R-:W-:-:S04]  /*2020*/  FADD R15, R13, R13 ;  /* 0x0000000d0d0f7221 */ /* 0x001fc80000000000 */
[----:B------:R-:W-:Y:S01]  /*2030*/  @!P1 LOP3.LUT R8, R8, 0x7f800000, RZ, 0x3c, !PT ;  /* 0x7f80000008089812 */ /* 0x000fe200078e3cff */
[----:B------:R-:W-:-:S05]  /*2040*/  FADD R15, -R15, R2 ;  /* 0x000000020f0f7221 */ /* 0x000fca0000000100 */
[----:B------:R-:W-:-:S13]  /*2050*/  FSETP.NEU.AND P2, PT, |R15|, 1, !P0 ;  /* 0x3f8000000f00780b */ /* 0x000fda000474d200 */
        /* <DEDUP_REMOVED lines=13> */
.L_x_27:
[----:B------:R-:W-:Y:S05]  /*2130*/  BSYNC.RECONVERGENT B0 ;  /* 0x0000000000007941 */ /* 0x000fea0003800200 */
.L_x_26:
[----:B------:R-:W0:Y:S08]  /*2140*/  F2F.F64.F32 R2, R14 ;  /* 0x0000000e00027310 */ /* 0x000e300000201800 */
[----:B------:R-:W-:Y:S01]  /*2150*/  F2F.F64.F32 R8, R9 ;  /* 0x0000000900087310 */ /* 0x000fe20000201800 */
[----:B0-----:R-:W-:-:S07]  /*2160*/  DADD R2, -R2, 1 ;  /* 0x3ff0000002027429 */ /* 0x001fce0000000100 */
[----:B------:R-:W0:Y:S02]  /*2170*/  F2F.F64.F32 R12, R12 ;  /* 0x0000000c000c7310 */ /* 0x000e240000201800 */
[----:B0-----:R-:W-:-:S10]  /*2180*/  DFMA R2, R8, R2, R12 ;  /* 0x000000020802722b */ /* 0x001fd4000000000c */
[----:B------:R0:W1:Y:S02]  /*2190*/  F2F.F32.F64 R2, R2 ;  /* 0x0000000200027310 */ /* 0x0000640000301000 */
.L_x_19:
[----:B------:R-:W-:Y:S05]  /*21a0*/  BSYNC.RECONVERGENT B2 ;  /* 0x0000000000027941 */ /* 0x000fea0003800200 */
.L_x_18:
[----:B------:R-:W2:Y:S01]  /*21b0*/  LDG.E R10, desc[UR4][R4.64+0x8] ;  /* 0x00000804040a7981 */ /* 0x000ea2000c1e1900 */
[----:B------:R-:W2:Y:S01]  /*21c0*/  LDC.64 R12, c[0x0][0x3a0] ;  /* 0x0000e800ff0c7b82 */ /* 0x000ea20000000a00 */
[----:B------:R-:W-:Y:S07]  /*21d0*/  BSSY.RECONVERGENT B2, `(.L_x_28) ;  /* 0x000001e000027945 */ /* 0x000fee0003800200 */
[----:B------:R-:W3:Y:S08]  /*21e0*/  LDC R9, c[0x0][0x390] ;  /* 0x0000e400ff097b82 */ /* 0x000ef00000000800 */
[----:B0-----:R-:W0:Y:S02]  /*21f0*/  LDC R3, c[0x0][0x388] ;  /* 0x0000e200ff037b82 */ /* 0x001e240000000800 */
[----:B0-----:R-:W-:-:S02]  /*2200*/  FSETP.NEU.AND P1, PT, R3, 1, PT ;  /* 0x3f8000000300780b */ /* 0x001fc40003f2d000 */
[C---:B--2---:R-:W-:Y:S01]  /*2210*/  FSETP.GE.AND P0, PT, R10.reuse, R13, PT ;  /* 0x0000000d0a00720b */ /* 0x044fe20003f06000 */
[----:B------:R-:W-:-:S12]  /*2220*/  FADD R8, R10, -R13 ;  /* 0x8000000d0a087221 */ /* 0x000fd80000000000 */
[----:B------:R-:W-:Y:S01]  /*2230*/  @P0 FFMA R10, R8, R12, R13 ;  /* 0x0000000c080a0223 */ /* 0x000fe2000000000d */
[----:B-1----:R-:W-:-:S04]  /*2240*/  FSEL R8, R2, R11, !P1 ;  /* 0x0000000b02087208 */ /* 0x002fc80004800000 */
        /* <DEDUP_REMOVED lines=13> */
[----:B------:R-:W-:Y:S01]  /*2320*/  MOV R12, 0x2350 ;  /* 0x00002350000c7802 */ /* 0x000fe20000000f00 */
[----:B0-----:R-:W-:-:S07]  /*2330*/  IMAD.U32 R3, RZ, RZ, UR6 ;  /* 0x00000006ff037e24 */ /* 0x001fce000f8e00ff */
[----:B------:R-:W-:Y:S05]  /*2340*/  CALL.REL.NOINC `($__internal_1_$__cuda_sm3x_div_rn_noftz_f32_slowpath) ;  /* 0x0000001000b07944 */ /* 0x000fea0003c00000 */
.L_x_31:
[----:B------:R-:W-:Y:S05]  /*2350*/  BSYNC.RECONVERGENT B3 ;  /* 0x0000000000037941 */ /* 0x000fea0003800200 */
.L_x_30:
[----:B------:R-:W0:Y:S01]  /*2360*/  LDCU UR6, c[0x0][0x38c] ;  /* 0x00007180ff0677ac */ /* 0x000e220008000800 */
[----:B------:R-:W-:Y:S01]  /*2370*/  FADD R3, -R2, 1 ;  /* 0x3f80000002037421 */ /* 0x000fe20000000100 */
[----:B------:R-:W1:Y:S03]  /*2380*/  LDCU UR7, c[0x0][0x390] ;  /* 0x00007200ff0777ac */ /* 0x000e660008000800 */
[----:B0-----:R-:W-:-:S04]  /*2390*/  FFMA R3, R3, UR6, R2 ;  /* 0x0000000603037c23 */ /* 0x001fc80008000002 */
[----:B-1----:R-:W-:-:S07]  /*23a0*/  FMUL R10, R3, UR7 ;  /* 0x00000007030a7c20 */ /* 0x002fce0008400000 */
.L_x_29:
[----:B------:R-:W-:Y:S05]  /*23b0*/  BSYNC.RECONVERGENT B2 ;  /* 0x0000000000027941 */ /* 0x000fea0003800200 */
.L_x_28:
        /* <DEDUP_REMOVED lines=25> */
.L_x_35:
[----:B------:R-:W-:Y:S05]  /*2550*/  BSYNC.RECONVERGENT B3 ;  /* 0x0000000000037941 */ /* 0x000fea0003800200 */
.L_x_34:
        /* <DEDUP_REMOVED lines=9> */
.L_x_36:
[----:B------:R-:W0:Y:S02]  /*25f0*/  MUFU.RCP R3, R2 ;  /* 0x0000000200037308 */ /* 0x000e240000001000 */
[----:B0-----:R-:W-:-:S04]  /*2600*/  FFMA R0, R3, R2, -1 ;  /* 0xbf80000003007423 */ /* 0x001fc80000000002 */
[----:B------:R-:W-:-:S04]  /*2610*/  FADD.FTZ R0, -R0, -RZ ;  /* 0x800000ff00007221 */ /* 0x000fc80000010100 */
[----:B------:R-:W-:-:S07]  /*2620*/  FFMA R0, R3, R0, R3 ;  /* 0x0000000003007223 */ /* 0x000fce0000000003 */
.L_x_37:
        /* <DEDUP_REMOVED lines=8> */
[----:B------:R-:W-:-:S03]  /*26b0*/  I2FP.F32.S32 R13, R3 ;  /* 0x00000003000d7245 */ /* 0x000fc60000201400 */
[C---:B------:R-:W-:Y:S01]  /*26c0*/  FADD R15, R2.reuse, 1 ;  /* 0x3f800000020f7421 */ /* 0x040fe20000000000 */
[----:B------:R-:W-:Y:S01]  /*26d0*/  FADD R16, R2, -1 ;  /* 0xbf80000002107421 */ /* 0x000fe20000000000 */
[----:B------:R-:W-:-:S03]  /*26e0*/  FFMA R14, R13, 1.1920928955078125e-07, R12 ;  /* 0x340000000d0e7823 */ /* 0x000fc6000000000c */
[----:B------:R-:W-:Y:S01]  /*26f0*/  FADD R2, R16, R16 ;  /* 0x0000001010027221 */ /* 0x000fe20000000000 */
[----:B------:R-:W0:Y:S03]  /*2700*/  MUFU.RCP R15, R15 ;  /* 0x0000000f000f7308 */ /* 0x000e260000001000 */
[----:B0-----:R-:W-:Y:S01]  /*2710*/  FMUL R3, R15, R2 ;  /* 0x000000020f037220 */ /* 0x001fe20000400000 */
[----:B------:R-:W-:-:S03]  /*2720*/  HFMA2 R2, -RZ, RZ, 0.771484375, 0.21533203125 ;  /* 0x3a2c32e4ff027431 */ /* 0x000fc600000001ff */
[----:B------:R-:W-:Y:S01]  /*2730*/  FADD R17, R16, -R3 ;  /* 0x8000000310117221 */ /* 0x000fe20000000000 */
[CC--:B------:R-:W-:Y:S01]  /*2740*/  FMUL R13, R3.reuse, R3.reuse ;  /* 0x00000003030d7220 */ /* 0x0c0fe20000400000 */
[----:B------:R-:W-:Y:S02]  /*2750*/  FFMA R12, R3, 1.4426950216293334961, R14 ;  /* 0x3fb8aa3b030c7823 */ /* 0x000fe4000000000e */
[----:B------:R-:W-:Y:S02]  /*2760*/  FADD R17, R17, R17 ;  /* 0x0000001111117221 */ /* 0x000fe40000000000 */
[----:B------:R-:W-:Y:S01]  /*2770*/  FADD R14, R14, -R12 ;  /* 0x8000000c0e0e7221 */ /* 0x000fe20000000000 */
[----:B------:R-:W-:Y:S01]  /*2780*/  FFMA R18, R13, R2, 0.0032181653659790754318 ;  /* 0x3b52e7db0d127423 */ /* 0x000fe20000000002 */
[----:B------:R-:W-:Y:S02]  /*2790*/  FFMA R16, R16, -R3, R17 ;  /* 0x8000000310107223 */ /* 0x000fe40000000011 */
[----:B------:R-:W-:Y:S01]  /*27a0*/  FFMA R17, R3, 1.4426950216293334961, R14 ;  /* 0x3fb8aa3b03117823 */ /* 0x000fe2000000000e */
[----:B------:R-:W-:Y:S01]  /*27b0*/  FFMA R18, R13, R18, 0.018033718690276145935 ;  /* 0x3c93bb730d127423 */ /* 0x000fe20000000012 */
[----:B------:R-:W-:-:S03]  /*27c0*/  FMUL R16, R15, R16 ;  /* 0x000000100f107220 */ /* 0x000fc60000400000 */
[----:B------:R-:W-:Y:S01]  /*27d0*/  FFMA R18, R13, R18, 0.12022458761930465698 ;  /* 0x3df6384f0d127423 */ /* 0x000fe20000000012 */
[----:B------:R-:W-:-:S03]  /*27e0*/  FFMA R14, R16, 1.4426950216293334961, R17 ;  /* 0x3fb8aa3b100e7823 */ /* 0x000fc60000000011 */
[----:B------:R-:W-:Y:S01]  /*27f0*/  FMUL R18, R13, R18 ;  /* 0x000000120d127220 */ /* 0x000fe20000400000 */
[----:B------:R-:W-:-:S03]  /*2800*/  FFMA R13, R3, 1.9251366722983220825e-08, R14 ;  /* 0x32a55e34030d7823 */ /* 0x000fc6000000000e */
        /* <DEDUP_REMOVED lines=59> */
.L_x_39:
[----:B------:R-:W-:Y:S05]  /*2bc0*/  BSYNC.RECONVERGENT B0 ;  /* 0x0000000000007941 */ /* 0x000fea0003800200 */
.L_x_38:
        /* <DEDUP_REMOVED lines=23> */
[C---:B------:R-:W-:Y:S01]  /*2d40*/  FFMA R2, R19.reuse, R2, 0.018033718690276145935 ;  /* 0x3c93bb7313027423 */ /* 0x040fe20000000002 */
[----:B------:R-:W0:Y:S01]  /*2d50*/  LDC R15, c[0x0][0x394] ;  /* 0x0000e500ff0f7b82 */ /* 0x000e220000000800 */
[----:B------:R-:W-:Y:S01]  /*2d60*/  FFMA R14, R12, 1.4426950216293334961, R21 ;  /* 0x3fb8aa3b0c0e7823 */ /* 0x000fe20000000015 */
        /* <DEDUP_REMOVED lines=32> */
[----:B-1----:R-:W-:Y:S01]  /*2f70*/  LEA R17, R14, -R17, 0x17 ;  /* 0x800000110e117211 */ /* 0x002fe200078eb8ff */
[----:B------:R-:W-:Y:S02]  /*2f80*/  HFMA2 R14, -RZ, RZ, 1.875, 0 ;  /* 0x3f800000ff0e7431 */ /* 0x000fe400000001ff */
[----:B------:R-:W-:-:S04]  /*2f90*/  FMUL R12, R13, R12 ;  /* 0x0000000c0d0c7220 */ /* 0x000fc80000400000 */
[----:B------:R-:W-:Y:S01]  /*2fa0*/  FMUL R12, R12, R17 ;  /* 0x000000110c0c7220 */ /* 0x000fe20000400000 */
        /* <DEDUP_REMOVED lines=30> */
.L_x_41:
[----:B------:R-:W-:Y:S05]  /*3190*/  BSYNC.RECONVERGENT B0 ;  /* 0x0000000000007941 */ /* 0x000fea0003800200 */
.L_x_40:
[----:B------:R-:W0:Y:S08]  /*31a0*/  F2F.F64.F32 R12, R14 ;  /* 0x0000000e000c7310 */ /* 0x000e300000201800 */
[----:B------:R-:W-:Y:S01]  /*31b0*/  F2F.F64.F32 R10, R10 ;  /* 0x0000000a000a7310 */ /* 0x000fe20000201800 */
[----:B0-----:R-:W-:-:S07]  /*31c0*/  DADD R12, -R12, 1 ;  /* 0x3ff000000c0c7429 */ /* 0x001fce0000000100 */
[----:B------:R-:W0:Y:S02]  /*31d0*/  F2F.F64.F32 R2, R3 ;  /* 0x0000000300027310 */ /* 0x000e240000201800 */
[----:B0-----:R-:W-:-:S10]  /*31e0*/  DFMA R12, R10, R12, R2 ;  /* 0x0000000c0a0c722b */ /* 0x001fd40000000002 */
[----:B------:R0:W1:Y:S02]  /*31f0*/  F2F.F32.F64 R12, R12 ;  /* 0x0000000c000c7310 */ /* 0x0000640000301000 */
.L_x_33:
[----:B------:R-:W-:Y:S05]  /*3200*/  BSYNC.RECONVERGENT B2 ;  /* 0x0000000000027941 */ /* 0x000fea0003800200 */
.L_x_32:
[----:B------:R-:W2:Y:S08]  /*3210*/  LDC R0, c[0x0][0x388] ;  /* 0x0000e200ff007b82 */ /* 0x000eb00000000800 */
[----:B------:R-:W3:Y:S01]  /*3220*/  LDC.64 R2, c[0x0][0x3b8] ;  /* 0x0000ee00ff027b82 */ /* 0x000ee20000000a00 */
[----:B--2---:R-:W-:-:S04]  /*3230*/  FSETP.NEU.AND P0, PT, R0, 1, PT ;  /* 0x3f8000000000780b */ /* 0x004fc80003f0d000 */
[----:B-1----:R-:W-:Y:S01]  /*3240*/  FSEL R9, R12, R9, !P0 ;  /* 0x000000090c097208 */ /* 0x002fe20004000000 */
[----:B---3--:R-:W-:-:S05]  /*3250*/  IMAD.WIDE R2, R6, 0x4, R2 ;  /* 0x0000000406027825 */ /* 0x008fca00078e0202 */
[----:B------:R-:W-:Y:S04]  /*3260*/  STG.E desc[UR4][R2.64], R7 ;  /* 0x0000000702007986 */ /* 0x000fe8000c101904 */
[----:B------:R-:W-:Y:S04]  /*3270*/  STG.E desc[UR4][R2.64+0x4], R8 ;  /* 0x0000040802007986 */ /* 0x000fe8000c101904 */
[----:B------:R-:W-:Y:S04]  /*3280*/  STG.E desc[UR4][R2.64+0x8], R9 ;  /* 0x0000080902007986 */ /* 0x000fe8000c101904 */
[----:B------:R-:W2:Y:S04]  /*3290*/  LDG.E R5, desc[UR4][R4.64+0xc] ;  /* 0x00000c0404057981 */ /* 0x000ea8000c1e1900 */
[----:B--2---:R-:W-:Y:S01]  /*32a0*/  STG.E desc[UR4][R2.64+0xc], R5 ;  /* 0x00000c0502007986 */ /* 0x004fe2000c101904 */
[----:B------:R-:W-:Y:S05]  /*32b0*/  EXIT ;  /* 0x000000000000794d */ /* 0x000fea0003800000 */
        .weak           $__internal_0_$__cuda_sm20_rcp_rn_f32_slowpath
        .type           $__internal_0_$__cuda_sm20_rcp_rn_f32_slowpath,@function
        .size           $__internal_0_$__cuda_sm20_rcp_rn_f32_slowpath,($__internal_1_$__cuda_sm3x_div_rn_noftz_f32_slowpath - $__internal_0_$__cuda_sm20_rcp_rn_f32_slowpath)
$__internal_0_$__cuda_sm20_rcp_rn_f32_slowpath:
[----:B------:R-:W-:-:S04]  /*32c0*/  SHF.L.U32 R2, R0, 0x1, RZ ;  /* 0x0000000100027819 */ /* 0x000fc800000006ff */
[----:B------:R-:W-:-:S04]  /*32d0*/  SHF.R.U32.HI R2, RZ, 0x18, R2 ;  /* 0x00000018ff027819 */ /* 0x000fc80000011602 */
[----:B------:R-:W-:-:S13]  /*32e0*/  ISETP.NE.U32.AND P0, PT, R2, RZ, PT ;  /* 0x000000ff0200720c */ /* 0x000fda0003f05070 */
[----:B------:R-:W-:Y:S05]  /*32f0*/  @P0 BRA `(.L_x_42) ;  /* 0x00000000002c0947 */ /* 0x000fea0003800000 */
[----:B------:R-:W-:-:S04]  /*3300*/  SHF.L.U32 R2, R0, 0x1, RZ ;  /* 0x0000000100027819 */ /* 0x000fc800000006ff */
[----:B------:R-:W-:-:S13]  /*3310*/  ISETP.NE.AND P0, PT, R2, RZ, PT ;  /* 0x000000ff0200720c */ /* 0x000fda0003f05270 */
[----:B------:R2:W3:Y:S01]  /*3320*/  @!P0 MUFU.RCP R2, R0 ;  /* 0x0000000000028308 */ /* 0x0004e20000001000 */
[----:B------:R-:W-:Y:S05]  /*3330*/  @!P0 BRA `(.L_x_43) ;  /* 0x0000000000a48947 */ /* 0x000fea0003800000 */
[----:B------:R-:W-:-:S04]  /*3340*/  FFMA R3, R0, 1.84467440737095516160e+19, RZ ;  /* 0x5f80000000037823 */ /* 0x000fc800000000ff */
[----:B---3--:R-:W0:Y:S02]  /*3350*/  MUFU.RCP R2, R3 ;  /* 0x0000000300027308 */ /* 0x008e240000001000 */
[----:B0-----:R-:W-:-:S04]  /*3360*/  FFMA R13, R3, R2, -1 ;  /* 0xbf800000030d7423 */ /* 0x001fc80000000002 */
[----:B------:R-:W-:-:S04]  /*3370*/  FADD.FTZ R13, -R13, -RZ ;  /* 0x800000ff0d0d7221 */ /* 0x000fc80000010100 */
[----:B------:R-:W-:-:S04]  /*3380*/  FFMA R2, R2, R13, R2 ;  /* 0x0000000d02027223 */ /* 0x000fc80000000002 */
[----:B------:R-:W-:Y:S01]  /*3390*/  FFMA R2, R2, 1.84467440737095516160e+19, RZ ;  /* 0x5f80000002027823 */ /* 0x000fe200000000ff */
[----:B------:R-:W-:Y:S06]  /*33a0*/  BRA `(.L_x_43) ;  /* 0x0000000000887947 */ /* 0x000fec0003800000 */
.L_x_42:
[----:B------:R-:W-:-:S05]  /*33b0*/  VIADD R3, R2, 0xffffff03 ;  /* 0xffffff0302037836 */ /* 0x000fca0000000000 */
[----:B------:R-:W-:-:S13]  /*33c0*/  ISETP.GT.U32.AND P0, PT, R3, 0x1, PT ;  /* 0x000000010300780c */ /* 0x000fda0003f04070 */
[----:B------:R-:W-:Y:S05]  /*33d0*/  @P0 BRA `(.L_x_44) ;  /* 0x0000000000780947 */ /* 0x000fea0003800000 */
[----:B------:R-:W-:Y:S02]  /*33e0*/  LOP3.LUT R13, R0, 0x7fffff, RZ, 0xc0, !PT ;  /* 0x007fffff000d7812 */ /* 0x000fe400078ec0ff */
[----:B------:R-:W-:Y:S02]  /*33f0*/  MOV R18, 0x3 ;  /* 0x0000000300127802 */ /* 0x000fe40000000f00 */
[----:B------:R-:W-:Y:S02]  /*3400*/  LOP3.LUT R13, R13, 0x3f800000, RZ, 0xfc, !PT ;  /* 0x3f8000000d0d7812 */ /* 0x000fe400078efcff */
[----:B------:R-:W-:Y:S02]  /*3410*/  SHF.L.U32 R17, R18, R3, RZ ;  /* 0x0000000312117219 */ /* 0x000fe400000006ff */
[----:B------:R-:W0:Y:S02]  /*3420*/  MUFU.RCP R14, R13 ;  /* 0x0000000d000e7308 */ /* 0x000e240000001000 */
[----:B0-----:R-:W-:-:S04]  /*3430*/  FFMA R15, R13, R14, -1 ;  /* 0xbf8000000d0f7423 */ /* 0x001fc8000000000e */
[----:B------:R-:W-:-:S04]  /*3440*/  FADD.FTZ R15, -R15, -RZ ;  /* 0x800000ff0f0f7221 */ /* 0x000fc80000010100 */
[CCC-:B------:R-:W-:Y:S01]  /*3450*/  FFMA.RM R16, R14.reuse, R15.reuse, R14.reuse ;  /* 0x0000000f0e107223 */ /* 0x1c0fe2000000400e */
[----:B------:R-:W-:-:S04]  /*3460*/  FFMA.RP R15, R14, R15, R14 ;  /* 0x0000000f0e0f7223 */ /* 0x000fc8000000800e */
[C---:B------:R-:W-:Y:S02]  /*3470*/  LOP3.LUT R14, R16.reuse, 0x7fffff, RZ, 0xc0, !PT ;  /* 0x007fffff100e7812 */ /* 0x040fe400078ec0ff */
[----:B------:R-:W-:Y:S02]  /*3480*/  FSETP.NEU.FTZ.AND P0, PT, R16, R15, PT ;  /* 0x0000000f1000720b */ /* 0x000fe40003f1d000 */
[----:B------:R-:W-:Y:S02]  /*3490*/  LOP3.LUT R14, R14, 0x800000, RZ, 0xfc, !PT ;  /* 0x008000000e0e7812 */ /* 0x000fe400078efcff */
[----:B------:R-:W-:Y:S02]  /*34a0*/  SEL R15, RZ, 0xffffffff, !P0 ;  /* 0xffffffffff0f7807 */ /* 0x000fe40004000000 */
[----:B------:R-:W-:Y:S02]  /*34b0*/  LOP3.LUT R16, R17, R14, RZ, 0xc0, !PT ;  /* 0x0000000e11107212 */ /* 0x000fe400078ec0ff */
[----:B------:R-:W-:-:S02]  /*34c0*/  IADD3 R15, PT, PT, -R15, RZ, RZ ;  /* 0x000000ff0f0f7210 */ /* 0x000fc40007ffe1ff */
[-C--:B------:R-:W-:Y:S02]  /*34d0*/  SHF.R.U32.HI R16, RZ, R3.reuse, R16 ;  /* 0x00000003ff107219 */ /* 0x080fe40000011610 */
[----:B------:R-:W-:Y:S02]  /*34e0*/  LOP3.LUT P1, RZ, R15, R3, R14, 0xf8, !PT ;  /* 0x000000030fff7212 */ /* 0x000fe4000782f80e */
[C---:B------:R-:W-:Y:S02]  /*34f0*/  LOP3.LUT P0, RZ, R16.reuse, 0x1, RZ, 0xc0, !PT ;  /* 0x0000000110ff7812 */ /* 0x040fe4000780c0ff */
[----:B------:R-:W-:-:S04]  /*3500*/  LOP3.LUT P2, RZ, R16, 0x2, RZ, 0xc0, !PT ;  /* 0x0000000210ff7812 */ /* 0x000fc8000784c0ff */
[----:B------:R-:W-:Y:S02]  /*3510*/  PLOP3.LUT P0, PT, P0, P1, P2, 0xe0, 0x0 ;  /* 0x000000000000781c */ /* 0x000fe40000703c20 */
[----:B------:R-:W-:Y:S02]  /*3520*/  LOP3.LUT P1, RZ, R0, 0x7fffff, RZ, 0xc0, !PT ;  /* 0x007fffff00ff7812 */ /* 0x000fe4000782c0ff */
[----:B------:R-:W-:-:S04]  /*3530*/  SEL R3, RZ, 0x1, !P0 ;  /* 0x00000001ff037807 */ /* 0x000fc80004000000 */
[----:B------:R-:W-:-:S04]  /*3540*/  IADD3 R3, PT, PT, -R3, RZ, RZ ;  /* 0x000000ff03037210 */ /* 0x000fc80007ffe1ff */
[----:B------:R-:W-:Y:S02]  /*3550*/  ISETP.GE.AND P0, PT, R3, RZ, PT ;  /* 0x000000ff0300720c */ /* 0x000fe40003f06270 */
[----:B------:R-:W-:-:S04]  /*3560*/  IADD3 R3, PT, PT, R2, -0xfc, RZ ;  /* 0xffffff0402037810 */ /* 0x000fc80007ffe0ff */
[----:B------:R-:W-:-:S07]  /*3570*/  SHF.R.U32.HI R3, RZ, R3, R14 ;  /* 0x00000003ff037219 */ /* 0x000fce000001160e */
[----:B------:R-:W-:-:S04]  /*3580*/  @!P0 IADD3 R3, PT, PT, R3, 0x1, RZ ;  /* 0x0000000103038810 */ /* 0x000fc80007ffe0ff */
[----:B------:R-:W-:-:S04]  /*3590*/  @!P1 SHF.L.U32 R3, R3, 0x1, RZ ;  /* 0x0000000103039819 */ /* 0x000fc800000006ff */
[----:B------:R-:W-:Y:S01]  /*35a0*/  LOP3.LUT R2, R3, 0x80000000, R0, 0xf8, !PT ;  /* 0x8000000003027812 */ /* 0x000fe200078ef800 */
[----:B------:R-:W-:Y:S06]  /*35b0*/  BRA `(.L_x_43) ;  /* 0x0000000000047947 */ /* 0x000fec0003800000 */
.L_x_44:
[----:B------:R0:W1:Y:S02]  /*35c0*/  MUFU.RCP R2, R0 ;  /* 0x0000000000027308 */ /* 0x0000640000001000 */
.L_x_43:
[----:B------:R-:W-:Y:S01]  /*35d0*/  HFMA2 R3, -RZ, RZ, 0, 0 ;  /* 0x00000000ff037431 */ /* 0x000fe200000001ff */
[----:B-1-3--:R-:W-:Y:S02]  /*35e0*/  MOV R13, R2 ;  /* 0x00000002000d7202 */ /* 0x00afe40000000f00 */
[----:B------:R-:W-:-:S04]  /*35f0*/  MOV R2, R12 ;  /* 0x0000000c00027202 */ /* 0x000fc80000000f00 */
[----:B0-2---:R-:W-:Y:S05]  /*3600*/  RET.REL.NODEC R2 `(_Z22VideoGradeAdjustKerneliifffffffffPKfPf) ;  /* 0xffffffc8027c7950 */ /* 0x005fea0003c3ffff */
        .weak           $__internal_1_$__cuda_sm3x_div_rn_noftz_f32_slowpath
        .type           $__internal_1_$__cuda_sm3x_div_rn_noftz_f32_slowpath,@function
        .size           $__internal_1_$__cuda_sm3x_div_rn_noftz_f32_slowpath,(.L_x_58 - $__internal_1_$__cuda_sm3x_div_rn_noftz_f32_slowpath)
$__internal_1_$__cuda_sm3x_div_rn_noftz_f32_slowpath:
[----:B------:R-:W-:Y:S01]  /*3610*/  SHF.R.U32.HI R11, RZ, 0x17, R3 ;  /* 0x00000017ff0b7819 */ /* 0x000fe20000011603 */
[----:B------:R-:W-:Y:S01]  /*3620*/  BSSY.RECONVERGENT B0, `(.L_x_45) ;  /* 0x0000062000007945 */ /* 0x000fe20003800200 */
[----:B------:R-:W-:Y:S02]  /*3630*/  SHF.R.U32.HI R13, RZ, 0x17, R2 ;  /* 0x00000017ff0d7819 */ /* 0x000fe40000011602 */
[----:B------:R-:W-:Y:S02]  /*3640*/  LOP3.LUT R11, R11, 0xff, RZ, 0xc0, !PT ;  /* 0x000000ff0b0b7812 */ /* 0x000fe400078ec0ff */
[----:B------:R-:W-:Y:S02]  /*3650*/  LOP3.LUT R15, R13, 0xff, RZ, 0xc0, !PT ;  /* 0x000000ff0d0f7812 */ /* 0x000fe400078ec0ff */
[----:B------:R-:W-:Y:S02]  /*3660*/  IADD3 R16, PT, PT, R11, -0x1, RZ ;  /* 0xffffffff0b107810 */ /* 0x000fe40007ffe0ff */
[----:B------:R-:W-:-:S02]  /*3670*/  IADD3 R14, PT, PT, R15, -0x1, RZ ;  /* 0xffffffff0f0e7810 */ /* 0x000fc40007ffe0ff */
[----:B------:R-:W-:-:S04]  /*3680*/  ISETP.GT.U32.AND P0, PT, R16, 0xfd, PT ;  /* 0x000000fd1000780c */ /* 0x000fc80003f04070 */
[----:B------:R-:W-:-:S13]  /*3690*/  ISETP.GT.U32.OR P0, PT, R14, 0xfd, P0 ;  /* 0x000000fd0e00780c */ /* 0x000fda0000704470 */
[----:B------:R-:W-:Y:S01]  /*36a0*/  @!P0 MOV R13, RZ ;  /* 0x000000ff000d8202 */ /* 0x000fe20000000f00 */
[----:B------:R-:W-:Y:S06]  /*36b0*/  @!P0 BRA `(.L_x_46) ;  /* 0x00000000005c8947 */ /* 0x000fec0003800000 */
[----:B------:R-:W-:Y:S02]  /*36c0*/  FSETP.GTU.FTZ.AND P0, PT, |R2|, +INF , PT ;  /* 0x7f8000000200780b */ /* 0x000fe40003f1c200 */
[----:B------:R-:W-:-:S04]  /*36d0*/  FSETP.GTU.FTZ.AND P1, PT, |R3|, +INF , PT ;  /* 0x7f8000000300780b */ /* 0x000fc80003f3c200 */
[----:B------:R-:W-:-:S13]  /*36e0*/  PLOP3.LUT P0, PT, P0, P1, PT, 0xf8, 0x8f ;  /* 0x00000000008f781c */ /* 0x000fda0000703f70 */
[----:B------:R-:W-:Y:S05]  /*36f0*/  @P0 BRA `(.L_x_47) ;  /* 0x00000004004c0947 */ /* 0x000fea0003800000 */
[----:B------:R-:W-:-:S13]  /*3700*/  LOP3.LUT P0, RZ, R3, 0x7fffffff, R2, 0xc8, !PT ;  /* 0x7fffffff03ff7812 */ /* 0x000fda000780c802 */
[----:B------:R-:W-:Y:S05]  /*3710*/  @!P0 BRA `(.L_x_48) ;  /* 0x00000004003c8947 */ /* 0x000fea0003800000 */
[C---:B------:R-:W-:Y:S02]  /*3720*/  FSETP.NEU.FTZ.AND P2, PT, |R2|.reuse, +INF , PT ;  /* 0x7f8000000200780b */ /* 0x040fe40003f5d200 */
[----:B------:R-:W-:Y:S02]  /*3730*/  FSETP.NEU.FTZ.AND P1, PT, |R3|, +INF , PT ;  /* 0x7f8000000300780b */ /* 0x000fe40003f3d200 */
[----:B------:R-:W-:-:S11]  /*3740*/  FSETP.NEU.FTZ.AND P0, PT, |R2|, +INF , PT ;  /* 0x7f8000000200780b */ /* 0x000fd60003f1d200 */
[----:B------:R-:W-:Y:S05]  /*3750*/  @!P1 BRA !P2, `(.L_x_48) ;  /* 0x00000004002c9947 */ /* 0x000fea0005000000 */
[----:B------:R-:W-:-:S04]  /*3760*/  LOP3.LUT P2, RZ, R2, 0x7fffffff, RZ, 0xc0, !PT ;  /* 0x7fffffff02ff7812 */ /* 0x000fc8000784c0ff */
[----:B------:R-:W-:-:S13]  /*3770*/  PLOP3.LUT P1, PT, P1, P2, PT, 0x2f, 0xf2 ;  /* 0x0000000000f2781c */ /* 0x000fda0000f24577 */
[----:B------:R-:W-:Y:S05]  /*3780*/  @P1 BRA `(.L_x_49) ;  /* 0x0000000400181947 */ /* 0x000fea0003800000 */
[----:B------:R-:W-:-:S04]  /*3790*/  LOP3.LUT P1, RZ, R3, 0x7fffffff, RZ, 0xc0, !PT ;  /* 0x7fffffff03ff7812 */ /* 0x000fc8000782c0ff */
[----:B------:R-:W-:-:S13]  /*37a0*/  PLOP3.LUT P0, PT, P0, P1, PT, 0x2f, 0xf2 ;  /* 0x0000000000f2781c */ /* 0x000fda0000702577 */
[----:B------:R-:W-:Y:S05]  /*37b0*/  @P0 BRA `(.L_x_50) ;  /* 0x0000000400000947 */ /* 0x000fea0003800000 */
[----:B------:R-:W-:Y:S02]  /*37c0*/  ISETP.GE.AND P0, PT, R14, RZ, PT ;  /* 0x000000ff0e00720c */ /* 0x000fe40003f06270 */
[----:B------:R-:W-:-:S11]  /*37d0*/  ISETP.GE.AND P1, PT, R16, RZ, PT ;  /* 0x000000ff1000720c */ /* 0x000fd60003f26270 */
[----:B------:R-:W-:Y:S01]  /*37e0*/  @P0 MOV R13, RZ ;  /* 0x000000ff000d0202 */ /* 0x000fe20000000f00 */
[----:B------:R-:W-:Y:S01]  /*37f0*/  @!P0 FFMA R2, R2, 1.84467440737095516160e+19, RZ ;  /* 0x5f80000002028823 */ /* 0x000fe200000000ff */
[----:B------:R-:W-:Y:S01]  /*3800*/  @!P0 MOV R13, 0xffffffc0 ;  /* 0xffffffc0000d8802 */ /* 0x000fe20000000f00 */
[----:B------:R-:W-:-:S03]  /*3810*/  @!P1 FFMA R3, R3, 1.84467440737095516160e+19, RZ ;  /* 0x5f80000003039823 */ /* 0x000fc600000000ff */
[----:B------:R-:W-:-:S07]  /*3820*/  @!P1 IADD3 R13, PT, PT, R13, 0x40, RZ ;  /* 0x000000400d0d9810 */ /* 0x000fce0007ffe0ff */
.L_x_46:
[----:B------:R-:W-:Y:S01]  /*3830*/  LEA R14, R11, 0xc0800000, 0x17 ;  /* 0xc08000000b0e7811 */ /* 0x000fe200078eb8ff */
[----:B------:R-:W-:Y:S01]  /*3840*/  BSSY.RECONVERGENT B1, `(.L_x_51) ;  /* 0x0000036000017945 */ /* 0x000fe20003800200 */
[----:B------:R-:W-:Y:S02]  /*3850*/  IADD3 R15, PT, PT, R15, -0x7f, RZ ;  /* 0xffffff810f0f7810 */ /* 0x000fe40007ffe0ff */
[----:B------:R-:W-:-:S03]  /*3860*/  IADD3 R16, PT, PT, -R14, R3, RZ ;  /* 0x000000030e107210 */ /* 0x000fc60007ffe1ff */
[C---:B------:R-:W-:Y:S01]  /*3870*/  IMAD R2, R15.reuse, -0x800000, R2 ;  /* 0xff8000000f027824 */ /* 0x040fe200078e0202 */
[----:B------:R0:W1:Y:S01]  /*3880*/  MUFU.RCP R3, R16 ;  /* 0x0000001000037308 */ /* 0x0000620000001000 */
[----:B------:R-:W-:Y:S01]  /*3890*/  FADD.FTZ R17, -R16, -RZ ;  /* 0x800000ff10117221 */ /* 0x000fe20000010100 */
[----:B0-----:R-:W-:-:S04]  /*38a0*/  IADD3 R16, PT, PT, R15, 0x7f, -R11 ;  /* 0x0000007f0f107810 */ /* 0x001fc80007ffe80b */
[----:B------:R-:W-:Y:S01]  /*38b0*/  IADD3 R16, PT, PT, R16, R13, RZ ;  /* 0x0000000d10107210 */ /* 0x000fe20007ffe0ff */
[----:B-1----:R-:W-:-:S04]  /*38c0*/  FFMA R14, R3, R17, 1 ;  /* 0x3f800000030e7423 */ /* 0x002fc80000000011 */
[----:B------:R-:W-:-:S04]  /*38d0*/  FFMA R3, R3, R14, R3 ;  /* 0x0000000e03037223 */ /* 0x000fc80000000003 */
[----:B------:R-:W-:-:S04]  /*38e0*/  FFMA R14, R2, R3, RZ ;  /* 0x00000003020e7223 */ /* 0x000fc800000000ff */
[----:B------:R-:W-:-:S04]  /*38f0*/  FFMA R18, R17, R14, R2 ;  /* 0x0000000e11127223 */ /* 0x000fc80000000002 */
[----:B------:R-:W-:-:S04]  /*3900*/  FFMA R14, R3, R18, R14 ;  /* 0x00000012030e7223 */ /* 0x000fc8000000000e */
[----:B------:R-:W-:-:S04]  /*3910*/  FFMA R17, R17, R14, R2 ;  /* 0x0000000e11117223 */ /* 0x000fc80000000002 */
[----:B------:R-:W-:-:S05]  /*3920*/  FFMA R2, R3, R17, R14 ;  /* 0x0000001103027223 */ /* 0x000fca000000000e */
[----:B------:R-:W-:-:S04]  /*3930*/  SHF.R.U32.HI R11, RZ, 0x17, R2 ;  /* 0x00000017ff0b7819 */ /* 0x000fc80000011602 */
[----:B------:R-:W-:-:S04]  /*3940*/  LOP3.LUT R11, R11, 0xff, RZ, 0xc0, !PT ;  /* 0x000000ff0b0b7812 */ /* 0x000fc800078ec0ff */
[----:B------:R-:W-:-:S04]  /*3950*/  IADD3 R15, PT, PT, R11, R16, RZ ;  /* 0x000000100b0f7210 */ /* 0x000fc80007ffe0ff */
[----:B------:R-:W-:-:S04]  /*3960*/  IADD3 R11, PT, PT, R15, -0x1, RZ ;  /* 0xffffffff0f0b7810 */ /* 0x000fc80007ffe0ff */
[----:B------:R-:W-:-:S13]  /*3970*/  ISETP.GE.U32.AND P0, PT, R11, 0xfe, PT ;  /* 0x000000fe0b00780c */ /* 0x000fda0003f06070 */
[----:B------:R-:W-:Y:S05]  /*3980*/  @!P0 BRA `(.L_x_52) ;  /* 0x0000000000808947 */ /* 0x000fea0003800000 */
[----:B------:R-:W-:-:S13]  /*3990*/  ISETP.GT.AND P0, PT, R15, 0xfe, PT ;  /* 0x000000fe0f00780c */ /* 0x000fda0003f04270 */
[----:B------:R-:W-:Y:S05]  /*39a0*/  @P0 BRA `(.L_x_53) ;  /* 0x00000000006c0947 */ /* 0x000fea0003800000 */
[----:B------:R-:W-:-:S13]  /*39b0*/  ISETP.GE.AND P0, PT, R15, 0x1, PT ;  /* 0x000000010f00780c */ /* 0x000fda0003f06270 */
[----:B------:R-:W-:Y:S05]  /*39c0*/  @P0 BRA `(.L_x_54) ;  /* 0x0000000000740947 */ /* 0x000fea0003800000 */
[----:B------:R-:W-:Y:S02]  /*39d0*/  ISETP.GE.AND P0, PT, R15, -0x18, PT ;  /* 0xffffffe80f00780c */ /* 0x000fe40003f06270 */
[----:B------:R-:W-:-:S11]  /*39e0*/  LOP3.LUT R2, R2, 0x80000000, RZ, 0xc0, !PT ;  /* 0x8000000002027812 */ /* 0x000fd600078ec0ff */
[----:B------:R-:W-:Y:S05]  /*39f0*/  @!P0 BRA `(.L_x_54) ;  /* 0x0000000000688947 */ /* 0x000fea0003800000 */
[-CC-:B------:R-:W-:Y:S01]  /*3a00*/  FFMA.RZ R11, R3, R17.reuse, R14.reuse ;  /* 0x00000011030b7223 */ /* 0x180fe2000000c00e */
[C---:B------:R-:W-:Y:S02]  /*3a10*/  IADD3 R16, PT, PT, R15.reuse, 0x20, RZ ;  /* 0x000000200f107810 */ /* 0x040fe40007ffe0ff */
[----:B------:R-:W-:Y:S02]  /*3a20*/  ISETP.NE.AND P2, PT, R15, RZ, PT ;  /* 0x000000ff0f00720c */ /* 0x000fe40003f45270 */
[----:B------:R-:W-:Y:S01]  /*3a30*/  LOP3.LUT R13, R11, 0x7fffff, RZ, 0xc0, !PT ;  /* 0x007fffff0b0d7812 */ /* 0x000fe200078ec0ff */
[CCC-:B------:R-:W-:Y:S01]  /*3a40*/  FFMA.RP R11, R3.reuse, R17.reuse, R14.reuse ;  /* 0x00000011030b7223 */ /* 0x1c0fe2000000800e */
[----:B------:R-:W-:Y:S01]  /*3a50*/  FFMA.RM R14, R3, R17, R14 ;  /* 0x00000011030e7223 */ /* 0x000fe2000000400e */
[----:B------:R-:W-:Y:S02]  /*3a60*/  ISETP.NE.AND P1, PT, R15, RZ, PT ;  /* 0x000000ff0f00720c */ /* 0x000fe40003f25270 */
[----:B------:R-:W-:-:S02]  /*3a70*/  LOP3.LUT R13, R13, 0x800000, RZ, 0xfc, !PT ;  /* 0x008000000d0d7812 */ /* 0x000fc400078efcff */
[----:B------:R-:W-:Y:S02]  /*3a80*/  IADD3 R3, PT, PT, -R15, RZ, RZ ;  /* 0x000000ff0f037210 */ /* 0x000fe40007ffe1ff */
[----:B------:R-:W-:Y:S02]  /*3a90*/  SHF.L.U32 R16, R13, R16, RZ ;  /* 0x000000100d107219 */ /* 0x000fe400000006ff */
[----:B------:R-:W-:Y:S02]  /*3aa0*/  FSETP.NEU.FTZ.AND P0, PT, R11, R14, PT ;  /* 0x0000000e0b00720b */ /* 0x000fe40003f1d000 */
[----:B------:R-:W-:Y:S02]  /*3ab0*/  SEL R14, R3, RZ, P2 ;  /* 0x000000ff030e7207 */ /* 0x000fe40001000000 */
[----:B------:R-:W-:Y:S02]  /*3ac0*/  ISETP.NE.AND P1, PT, R16, RZ, P1 ;  /* 0x000000ff1000720c */ /* 0x000fe40000f25270 */
[----:B------:R-:W-:-:S02]  /*3ad0*/  SHF.R.U32.HI R14, RZ, R14, R13 ;  /* 0x0000000eff0e7219 */ /* 0x000fc4000001160d */
[----:B------:R-:W-:Y:S02]  /*3ae0*/  PLOP3.LUT P0, PT, P0, P1, PT, 0xf8, 0x8f ;  /* 0x00000000008f781c */ /* 0x000fe40000703f70 */
[----:B------:R-:W-:Y:S02]  /*3af0*/  SHF.R.U32.HI R16, RZ, 0x1, R14 ;  /* 0x00000001ff107819 */ /* 0x000fe4000001160e */
[----:B------:R-:W-:-:S04]  /*3b00*/  SEL R3, RZ, 0x1, !P0 ;  /* 0x00000001ff037807 */ /* 0x000fc80004000000 */
[----:B------:R-:W-:-:S04]  /*3b10*/  LOP3.LUT R3, R3, 0x1, R16, 0xf8, !PT ;  /* 0x0000000103037812 */ /* 0x000fc800078ef810 */
[----:B------:R-:W-:-:S04]  /*3b20*/  LOP3.LUT R3, R3, R14, RZ, 0xc0, !PT ;  /* 0x0000000e03037212 */ /* 0x000fc800078ec0ff */
[----:B------:R-:W-:-:S04]  /*3b30*/  IADD3 R3, PT, PT, R16, R3, RZ ;  /* 0x0000000310037210 */ /* 0x000fc80007ffe0ff */
[----:B------:R-:W-:Y:S01]  /*3b40*/  LOP3.LUT R2, R3, R2, RZ, 0xfc, !PT ;  /* 0x0000000203027212 */ /* 0x000fe200078efcff */
[----:B------:R-:W-:Y:S06]  /*3b50*/  BRA `(.L_x_54) ;  /* 0x0000000000107947 */ /* 0x000fec0003800000 */
.L_x_53:
[----:B------:R-:W-:-:S04]  /*3b60*/  LOP3.LUT R2, R2, 0x80000000, RZ, 0xc0, !PT ;  /* 0x8000000002027812 */ /* 0x000fc800078ec0ff */
[----:B------:R-:W-:Y:S01]  /*3b70*/  LOP3.LUT R2, R2, 0x7f800000, RZ, 0xfc, !PT ;  /* 0x7f80000002027812 */ /* 0x000fe200078efcff */
[----:B------:R-:W-:Y:S06]  /*3b80*/  BRA `(.L_x_54) ;  /* 0x0000000000047947 */ /* 0x000fec0003800000 */
.L_x_52:
[----:B------:R-:W-:-:S07]  /*3b90*/  LEA R2, R16, R2, 0x17 ;  /* 0x0000000210027211 */ /* 0x000fce00078eb8ff */
.L_x_54:
[----:B------:R-:W-:Y:S05]  /*3ba0*/  BSYNC.RECONVERGENT B1 ;  /* 0x0000000000017941 */ /* 0x000fea0003800200 */
.L_x_51:
[----:B------:R-:W-:Y:S05]  /*3bb0*/  BRA `(.L_x_55) ;  /* 0x0000000000207947 */ /* 0x000fea0003800000 */
.L_x_50:
[----:B------:R-:W-:-:S04]  /*3bc0*/  LOP3.LUT R2, R3, 0x80000000, R2, 0x48, !PT ;  /* 0x8000000003027812 */ /* 0x000fc800078e4802 */
[----:B------:R-:W-:Y:S01]  /*3bd0*/  LOP3.LUT R2, R2, 0x7f800000, RZ, 0xfc, !PT ;  /* 0x7f80000002027812 */ /* 0x000fe200078efcff */
[----:B------:R-:W-:Y:S06]  /*3be0*/  BRA `(.L_x_55) ;  /* 0x0000000000147947 */ /* 0x000fec0003800000 */
.L_x_49:
[----:B------:R-:W-:Y:S01]  /*3bf0*/  LOP3.LUT R2, R3, 0x80000000, R2, 0x48, !PT ;  /* 0x8000000003027812 */ /* 0x000fe200078e4802 */
[----:B------:R-:W-:Y:S06]  /*3c00*/  BRA `(.L_x_55) ;  /* 0x00000000000c7947 */ /* 0x000fec0003800000 */
.L_x_48:
[----:B------:R-:W0:Y:S01]  /*3c10*/  MUFU.RSQ R2, -QNAN ;  /* 0xffc0000000027908 */ /* 0x000e220000001400 */
[----:B------:R-:W-:Y:S05]  /*3c20*/  BRA `(.L_x_55) ;  /* 0x0000000000047947 */ /* 0x000fea0003800000 */
.L_x_47:
[----:B------:R-:W-:-:S07]  /*3c30*/  FADD.FTZ R2, R2, R3 ;  /* 0x0000000302027221 */ /* 0x000fce0000010000 */
.L_x_55:
[----:B------:R-:W-:Y:S05]  /*3c40*/  BSYNC.RECONVERGENT B0 ;  /* 0x0000000000007941 */ /* 0x000fea0003800200 */
.L_x_45:
[----:B------:R-:W-:-:S04]  /*3c50*/  HFMA2 R13, -RZ, RZ, 0, 0 ;  /* 0x00000000ff0d7431 */ /* 0x000fc800000001ff */
[----:B0-----:R-:W-:Y:S05]  /*3c60*/  RET.REL.NODEC R12 `(_Z22VideoGradeAdjustKerneliifffffffffPKfPf) ;  /* 0xffffffc00ce47950 */ /* 0x001fea0003c3ffff */
.L_x_56:
[----:B------:R-:W-:-:S00]  /*3c70*/  BRA `(.L_x_56) ;  /* 0xfffffffc00fc7947 */ /* 0x000fc0000383ffff */
[----:B------:R-:W-:-:S00]  /*3c80*/  NOP ;  /* 0x0000000000007918 */ /* 0x000fc00000000000 */
[----:B------:R-:W-:-:S00]  /*3c90*/  NOP ;  /* 0x0000000000007918 */ /* 0x000fc00000000000 */
[----:B------:R-:W-:-:S00]  /*3ca0*/  NOP ;  /* 0x0000000000007918 */ /* 0x000fc00000000000 */
[----:B------:R-:W-:-:S00]  /*3cb0*/  NOP ;  /* 0x0000000000007918 */ /* 0x000fc00000000000 */
[----:B------:R-:W-:-:S00]  /*3cc0*/  NOP ;  /* 0x0000000000007918 */ /* 0x000fc00000000000 */
[----:B------:R-:W-:-:S00]  /*3cd0*/  NOP ;  /* 0x0000000000007918 */ /* 0x000fc00000000000 */
[----:B------:R-:W-:-:S00]  /*3ce0*/  NOP ;  /* 0x0000000000007918 */ /* 0x000fc00000000000 */
[----:B------:R-:W-:-:S00]  /*3cf0*/  NOP ;  /* 0x0000000000007918 */ /* 0x000fc00000000000 */
.L_x_58:


//--------------------- .nv.shared.reserved.0     --------------------------
	.section	.nv.shared.reserved.0,"aw",@nobits
	.weak		__nv_reservedSMEM_offset_0_alias
	.size		__nv_reservedSMEM_offset_0_alias, 0, 64
	.other		__nv_reservedSMEM_offset_0_alias,@"STO_CUDA_RESERVED_SHARED STV_DEFAULT"
__nv_reservedSMEM_offset_0_alias:
	.zero		0
	.zero		64


//--------------------- .nv.constant0._Z22VideoGradeAdjustKerneliifffffffffPKfPf --------------------------
	.section	.nv.constant0._Z22VideoGradeAdjustKerneliifffffffffPKfPf,"a",@progbits
	.sectionflags	@""
	.align	4
.nv.constant0._Z22VideoGradeAdjustKerneliifffffffffPKfPf:
	.zero		960


//--------------------- SYMBOLS --------------------------

	.type		.nv.reservedSmem.offset0,@object
	.size		.nv.reservedSmem.offset0,0x4
